	.target	sm_100a

	.elftype	@"ET_EXEC"


//--------------------- .note.nv.tkinfo           --------------------------
	.section	.note.nv.tkinfo,"",@"SHT_NOTE"
	.sectionflags	@"SHF_NOTE_NV_TKINFO"
	.tkinfo
        /*0018*/ 	.word	0x00000002
        /*0030*/ 	.string	""
        /*0030*/ 	.string	"ptxas"
        /*0030*/ 	.string	"Cuda compilation tools, release 13.0, V13.0.88"
        /*0030*/ 	.string	"Build cuda_13.0.r13.0/compiler.36424714_0"
        /*0030*/ 	.string	"-arch sm_100a -m 64 "



//--------------------- .note.nv.cuinfo           --------------------------
	.section	.note.nv.cuinfo,"",@"SHT_NOTE"
	.sectionflags	@"SHF_NOTE_NV_CUINFO"
        /*0018*/ 	.short	0x0002
        /*001a*/ 	.short	0x0064
        /*001c*/ 	.short	0x0082
	.zero		2


//--------------------- .nv.info                  --------------------------
	.section	.nv.info,"",@"SHT_CUDA_INFO"
	.align	4


	//----- nvinfo : EIATTR_REGCOUNT
	.align		4
        /*0000*/ 	.byte	0x04, 0x2f
        /*0002*/ 	.short	(.L_19 - .L_18)
	.align		4
.L_18:
        /*0004*/ 	.word	index@(_ZN7cutlass13device_kernelINS_4conv6kernel13ConvUniversalINS1_16ConvProblemShapeILNS1_8OperatorE1ELi3EEENS1_10collective14CollectiveConvINS1_47MainloopSm100TmaUmmaWarpSpecializedImplicitGemmILS5_1ELi26ELi3ELi1ELi2EN4cute5tupleIJNSA_1CILi2EEENSC_ILi1EEESE_EEEEENSB_IJNSC_ILi128EEESH_NSB_IJNSC_ILi64EEEEEEEEENS_12float_e4m3_tESL_NSA_8TiledMMAINSA_8MMA_AtomIJNSA_10MMA_TraitsINSA_25SM100_MMA_F8F6F4_2x1SM_SSEJSL_SL_fSH_SH_NSA_17integral_constantINSA_4UMMA5MajorELSS_0EEENSQ_ISS_LSS_1EEENSQ_INSR_7ScaleInELSV_0EEESW_EEEEEENSA_6LayoutINSB_IJSE_SE_SE_EEENSB_IJNSC_ILi0EEES11_S11_EEEEENSB_IJNSA_10UnderscoreES14_S14_EEEEENS7_6detail27Sm100ImplicitGemmTileTraitsINSA_25SM100_TMA_2SM_LOAD_IM2COLENSA_14ComposedLayoutINSA_7SwizzleILi2ELi4ELi3EEENSA_18smem_ptr_flag_bitsILi8EEENSZ_INSB_IJNSC_ILi8EEESI_EEENSB_IJSI_SE_EEEEEEEvEENS18_INSA_18SM100_TMA_2SM_LOADENS1A_IS1C_S1E_NSZ_INSB_IJSI_S1F_EEENSB_IJSE_SI_EEEEEEEvEEEENS_8epilogue10collective18CollectiveEpilogueINS1S_23Sm100TmaWarpSpecializedILi2ELi2ELi32ELb0ELb0EEEJNSB_IJSI_SH_SJ_EEENSB_IJNSZ_ISI_SE_EENSZ_INSB_IJNSC_ILi32EEESD_EEES1N_EEEEESL_NSB_IJNSB_IJllllEEESE_S11_EEESL_S24_NS1S_6fusion15FusionCallbacksIS1W_NS25_17LinearCombinationISL_fSL_fLNS_15FloatRoundStyleE2EEES1X_S22_JEEENSA_5SM1004TMEM4LOAD26SM100_TMEM_LOAD_32dp32b32xENSA_20SM90_TMA_LOAD_IM2COLENS1A_INS1B_ILi1ELi4ELi3EEES1E_NSZ_INSB_IJS1F_S1Z_EEENSB_IJS1Z_SE_EEEEEEENSA_39AutoVectorizingCopyWithAssumedAlignmentILi128EEENSA_21SM90_TMA_STORE_IM2COLES2K_S2M_S2M_EEEvvEEEEvNT_6ParamsE)
        /*0008*/ 	.word	0x00000078


	//----- nvinfo : EIATTR_FRAME_SIZE
	.align		4
.L_19:
        /*000c*/ 	.byte	0x04, 0x11
        /*000e*/ 	.short	(.L_21 - .L_20)
	.align		4
.L_20:
        /*0010*/ 	.word	index@($__internal_2_$__cuda_sm10x_tcgen05_guardrail_trap_unallocated_columns_being_dealloced)
        /*0014*/ 	.word	0x00000008


	//----- nvinfo : EIATTR_FRAME_SIZE
	.align		4
.L_21:
        /*0018*/ 	.byte	0x04, 0x11
        /*001a*/ 	.short	(.L_23 - .L_22)
	.align		4
.L_22:
        /*001c*/ 	.word	index@($__internal_1_$__cuda_sm10x_tcgen05_guardrail_trap_phase_invalid_during_alloc)
        /*0020*/ 	.word	0x00000008


	//----- nvinfo : EIATTR_FRAME_SIZE
	.align		4
.L_23:
        /*0024*/ 	.byte	0x04, 0x11
        /*0026*/ 	.short	(.L_25 - .L_24)
	.align		4
.L_24:
        /*0028*/ 	.word	index@($__internal_0_$__cuda_sm10x_tcgen05_guardrail_trap_col_being_dealloced_not_returned_by_alloc)
        /*002c*/ 	.word	0x00000008


	//----- nvinfo : EIATTR_FRAME_SIZE
	.align		4
.L_25:
        /*0030*/ 	.byte	0x04, 0x11
        /*0032*/ 	.short	(.L_27 - .L_26)
	.align		4
.L_26:
        /*0034*/ 	.word	index@(_ZN7cutlass13device_kernelINS_4conv6kernel13ConvUniversalINS1_16ConvProblemShapeILNS1_8OperatorE1ELi3EEENS1_10collective14CollectiveConvINS1_47MainloopSm100TmaUmmaWarpSpecializedImplicitGemmILS5_1ELi26ELi3ELi1ELi2EN4cute5tupleIJNSA_1CILi2EEENSC_ILi1EEESE_EEEEENSB_IJNSC_ILi128EEESH_NSB_IJNSC_ILi64EEEEEEEEENS_12float_e4m3_tESL_NSA_8TiledMMAINSA_8MMA_AtomIJNSA_10MMA_TraitsINSA_25SM100_MMA_F8F6F4_2x1SM_SSEJSL_SL_fSH_SH_NSA_17integral_constantINSA_4UMMA5MajorELSS_0EEENSQ_ISS_LSS_1EEENSQ_INSR_7ScaleInELSV_0EEESW_EEEEEENSA_6LayoutINSB_IJSE_SE_SE_EEENSB_IJNSC_ILi0EEES11_S11_EEEEENSB_IJNSA_10UnderscoreES14_S14_EEEEENS7_6detail27Sm100ImplicitGemmTileTraitsINSA_25SM100_TMA_2SM_LOAD_IM2COLENSA_14ComposedLayoutINSA_7SwizzleILi2ELi4ELi3EEENSA_18smem_ptr_flag_bitsILi8EEENSZ_INSB_IJNSC_ILi8EEESI_EEENSB_IJSI_SE_EEEEEEEvEENS18_INSA_18SM100_TMA_2SM_LOADENS1A_IS1C_S1E_NSZ_INSB_IJSI_S1F_EEENSB_IJSE_SI_EEEEEEEvEEEENS_8epilogue10collective18CollectiveEpilogueINS1S_23Sm100TmaWarpSpecializedILi2ELi2ELi32ELb0ELb0EEEJNSB_IJSI_SH_SJ_EEENSB_IJNSZ_ISI_SE_EENSZ_INSB_IJNSC_ILi32EEESD_EEES1N_EEEEESL_NSB_IJNSB_IJllllEEESE_S11_EEESL_S24_NS1S_6fusion15FusionCallbacksIS1W_NS25_17LinearCombinationISL_fSL_fLNS_15FloatRoundStyleE2EEES1X_S22_JEEENSA_5SM1004TMEM4LOAD26SM100_TMEM_LOAD_32dp32b32xENSA_20SM90_TMA_LOAD_IM2COLENS1A_INS1B_ILi1ELi4ELi3EEES1E_NSZ_INSB_IJS1F_S1Z_EEENSB_IJS1Z_SE_EEEEEEENSA_39AutoVectorizingCopyWithAssumedAlignmentILi128EEENSA_21SM90_TMA_STORE_IM2COLES2K_S2M_S2M_EEEvvEEEEvNT_6ParamsE)
        /*0038*/ 	.word	0x00000008


	//----- nvinfo : EIATTR_MIN_STACK_SIZE
	.align		4
.L_27:
        /*003c*/ 	.byte	0x04, 0x12
        /*003e*/ 	.short	(.L_29 - .L_28)
	.align		4
.L_28:
        /*0040*/ 	.word	index@(_ZN7cutlass13device_kernelINS_4conv6kernel13ConvUniversalINS1_16ConvProblemShapeILNS1_8OperatorE1ELi3EEENS1_10collective14CollectiveConvINS1_47MainloopSm100TmaUmmaWarpSpecializedImplicitGemmILS5_1ELi26ELi3ELi1ELi2EN4cute5tupleIJNSA_1CILi2EEENSC_ILi1EEESE_EEEEENSB_IJNSC_ILi128EEESH_NSB_IJNSC_ILi64EEEEEEEEENS_12float_e4m3_tESL_NSA_8TiledMMAINSA_8MMA_AtomIJNSA_10MMA_TraitsINSA_25SM100_MMA_F8F6F4_2x1SM_SSEJSL_SL_fSH_SH_NSA_17integral_constantINSA_4UMMA5MajorELSS_0EEENSQ_ISS_LSS_1EEENSQ_INSR_7ScaleInELSV_0EEESW_EEEEEENSA_6LayoutINSB_IJSE_SE_SE_EEENSB_IJNSC_ILi0EEES11_S11_EEEEENSB_IJNSA_10UnderscoreES14_S14_EEEEENS7_6detail27Sm100ImplicitGemmTileTraitsINSA_25SM100_TMA_2SM_LOAD_IM2COLENSA_14ComposedLayoutINSA_7SwizzleILi2ELi4ELi3EEENSA_18smem_ptr_flag_bitsILi8EEENSZ_INSB_IJNSC_ILi8EEESI_EEENSB_IJSI_SE_EEEEEEEvEENS18_INSA_18SM100_TMA_2SM_LOADENS1A_IS1C_S1E_NSZ_INSB_IJSI_S1F_EEENSB_IJSE_SI_EEEEEEEvEEEENS_8epilogue10collective18CollectiveEpilogueINS1S_23Sm100TmaWarpSpecializedILi2ELi2ELi32ELb0ELb0EEEJNSB_IJSI_SH_SJ_EEENSB_IJNSZ_ISI_SE_EENSZ_INSB_IJNSC_ILi32EEESD_EEES1N_EEEEESL_NSB_IJNSB_IJllllEEESE_S11_EEESL_S24_NS1S_6fusion15FusionCallbacksIS1W_NS25_17LinearCombinationISL_fSL_fLNS_15FloatRoundStyleE2EEES1X_S22_JEEENSA_5SM1004TMEM4LOAD26SM100_TMEM_LOAD_32dp32b32xENSA_20SM90_TMA_LOAD_IM2COLENS1A_INS1B_ILi1ELi4ELi3EEES1E_NSZ_INSB_IJS1F_S1Z_EEENSB_IJS1Z_SE_EEEEEEENSA_39AutoVectorizingCopyWithAssumedAlignmentILi128EEENSA_21SM90_TMA_STORE_IM2COLES2K_S2M_S2M_EEEvvEEEEvNT_6ParamsE)
        /*0044*/ 	.word	0x00000008
.L_29:


//--------------------- .nv.compat                --------------------------
	.section	.nv.compat,"",@"SHT_CUDA_COMPAT_INFO"
	.align	4
        /*0000*/ 	.byte	0x02, 0x09, 0x01, 0x00, 0x02, 0x02, 0x02, 0x00, 0x02, 0x05, 0x05, 0x00, 0x03, 0x07, 0x01, 0x01
        /*0010*/ 	.byte	0x02, 0x03, 0x01, 0x00, 0x02, 0x06, 0x01, 0x00, 0x04, 0x0b, 0x08, 0x00, 0x09, 0x00, 0x00, 0x00
        /*0020*/ 	.byte	0x00, 0x00, 0x00, 0x00


//--------------------- .nv.info._ZN7cutlass13device_kernelINS_4conv6kernel13ConvUniversalINS1_16ConvProblemShapeILNS1_8OperatorE1ELi3EEENS1_10collective14CollectiveConvINS1_47MainloopSm100TmaUmmaWarpSpecializedImplicitGemmILS5_1ELi26ELi3ELi1ELi2EN4cute5tupleIJNSA_1CILi2EEENSC_ILi1EEESE_EEEEENSB_IJNSC_ILi128EEESH_NSB_IJNSC_ILi64EEEEEEEEENS_12float_e4m3_tESL_NSA_8TiledMMAINSA_8MMA_AtomIJNSA_10MMA_TraitsINSA_25SM100_MMA_F8F6F4_2x1SM_SSEJSL_SL_fSH_SH_NSA_17integral_constantINSA_4UMMA5MajorELSS_0EEENSQ_ISS_LSS_1EEENSQ_INSR_7ScaleInELSV_0EEESW_EEEEEENSA_6LayoutINSB_IJSE_SE_SE_EEENSB_IJNSC_ILi0EEES11_S11_EEEEENSB_IJNSA_10UnderscoreES14_S14_EEEEENS7_6detail27Sm100ImplicitGemmTileTraitsINSA_25SM100_TMA_2SM_LOAD_IM2COLENSA_14ComposedLayoutINSA_7SwizzleILi2ELi4ELi3EEENSA_18smem_ptr_flag_bitsILi8EEENSZ_INSB_IJNSC_ILi8EEESI_EEENSB_IJSI_SE_EEEEEEEvEENS18_INSA_18SM100_TMA_2SM_LOADENS1A_IS1C_S1E_NSZ_INSB_IJSI_S1F_EEENSB_IJSE_SI_EEEEEEEvEEEENS_8epilogue10collective18CollectiveEpilogueINS1S_23Sm100TmaWarpSpecializedILi2ELi2ELi32ELb0ELb0EEEJNSB_IJSI_SH_SJ_EEENSB_IJNSZ_ISI_SE_EENSZ_INSB_IJNSC_ILi32EEESD_EEES1N_EEEEESL_NSB_IJNSB_IJllllEEESE_S11_EEESL_S24_NS1S_6fusion15FusionCallbacksIS1W_NS25_17LinearCombinationISL_fSL_fLNS_15FloatRoundStyleE2EEES1X_S22_JEEENSA_5SM1004TMEM4LOAD26SM100_TMEM_LOAD_32dp32b32xENSA_20SM90_TMA_LOAD_IM2COLENS1A_INS1B_ILi1ELi4ELi3EEES1E_NSZ_INSB_IJS1F_S1Z_EEENSB_IJS1Z_SE_EEEEEEENSA_39AutoVectorizingCopyWithAssumedAlignmentILi128EEENSA_21SM90_TMA_STORE_IM2COLES2K_S2M_S2M_EEEvvEEEEvNT_6ParamsE --------------------------
	.section	.nv.info._ZN7cutlass13device_kernelINS_4conv6kernel13ConvUniversalINS1_16ConvProblemShapeILNS1_8OperatorE1ELi3EEENS1_10collective14CollectiveConvINS1_47MainloopSm100TmaUmmaWarpSpecializedImplicitGemmILS5_1ELi26ELi3ELi1ELi2EN4cute5tupleIJNSA_1CILi2EEENSC_ILi1EEESE_EEEEENSB_IJNSC_ILi128EEESH_NSB_IJNSC_ILi64EEEEEEEEENS_12float_e4m3_tESL_NSA_8TiledMMAINSA_8MMA_AtomIJNSA_10MMA_TraitsINSA_25SM100_MMA_F8F6F4_2x1SM_SSEJSL_SL_fSH_SH_NSA_17integral_constantINSA_4UMMA5MajorELSS_0EEENSQ_ISS_LSS_1EEENSQ_INSR_7ScaleInELSV_0EEESW_EEEEEENSA_6LayoutINSB_IJSE_SE_SE_EEENSB_IJNSC_ILi0EEES11_S11_EEEEENSB_IJNSA_10UnderscoreES14_S14_EEEEENS7_6detail27Sm100ImplicitGemmTileTraitsINSA_25SM100_TMA_2SM_LOAD_IM2COLENSA_14ComposedLayoutINSA_7SwizzleILi2ELi4ELi3EEENSA_18smem_ptr_flag_bitsILi8EEENSZ_INSB_IJNSC_ILi8EEESI_EEENSB_IJSI_SE_EEEEEEEvEENS18_INSA_18SM100_TMA_2SM_LOADENS1A_IS1C_S1E_NSZ_INSB_IJSI_S1F_EEENSB_IJSE_SI_EEEEEEEvEEEENS_8epilogue10collective18CollectiveEpilogueINS1S_23Sm100TmaWarpSpecializedILi2ELi2ELi32ELb0ELb0EEEJNSB_IJSI_SH_SJ_EEENSB_IJNSZ_ISI_SE_EENSZ_INSB_IJNSC_ILi32EEESD_EEES1N_EEEEESL_NSB_IJNSB_IJllllEEESE_S11_EEESL_S24_NS1S_6fusion15FusionCallbacksIS1W_NS25_17LinearCombinationISL_fSL_fLNS_15FloatRoundStyleE2EEES1X_S22_JEEENSA_5SM1004TMEM4LOAD26SM100_TMEM_LOAD_32dp32b32xENSA_20SM90_TMA_LOAD_IM2COLENS1A_INS1B_ILi1ELi4ELi3EEES1E_NSZ_INSB_IJS1F_S1Z_EEENSB_IJS1Z_SE_EEEEEEENSA_39AutoVectorizingCopyWithAssumedAlignmentILi128EEENSA_21SM90_TMA_STORE_IM2COLES2K_S2M_S2M_EEEvvEEEEvNT_6ParamsE,"",@"SHT_CUDA_INFO"
	.sectionflags	@""
	.align	4


	//----- nvinfo : EIATTR_CUDA_API_VERSION
	.align		4
        /*0000*/ 	.byte	0x04, 0x37
        /*0002*/ 	.short	(.L_31 - .L_30)
.L_30:
        /*0004*/ 	.word	0x00000082


	//----- nvinfo : EIATTR_KPARAM_INFO
	.align		4
.L_31:
        /*0008*/ 	.byte	0x04, 0x17
        /*000a*/ 	.short	(.L_33 - .L_32)
.L_32:
        /*000c*/ 	.word	0x00000000
        /*0010*/ 	.short	0x0000
        /*0012*/ 	.short	0x0000
        /*0014*/ 	.byte	0x00, 0xf0, 0x01, 0x24


	//----- nvinfo : EIATTR_AT_ENTRY_FRAGMENTS
	.align		4
.L_33:
        /*0018*/ 	.byte	0x04, 0x4f
        /*001a*/ 	.short	(.L_35 - .L_34)


	//   ....[0]....
.L_34:
        /*001c*/ 	.word	0x00000007


	//----- nvinfo : EIATTR_RESERVED_SMEM_USED
	.align		4
.L_35:
        /*0020*/ 	.byte	0x01, 0x41
	.zero		2


	//----- nvinfo : EIATTR_SPARSE_MMA_MASK
	.align		4
        /*0024*/ 	.byte	0x03, 0x50
        /*0026*/ 	.short	0x0000


	//----- nvinfo : EIATTR_TCGEN05_2CTA_USED
	.align		4
        /*0028*/ 	.byte	0x01, 0x52
	.zero		2


	//----- nvinfo : EIATTR_MAXREG_COUNT
	.align		4
        /*002c*/ 	.byte	0x03, 0x1b
        /*002e*/ 	.short	0x00ff


	//----- nvinfo : EIATTR_NUM_BARRIERS
	.align		4
        /*0030*/ 	.byte	0x02, 0x4c
        /*0032*/ 	.byte	0x07
	.zero		1


	//----- nvinfo : EIATTR_EXTERNS
	.align		4
        /*0034*/ 	.byte	0x04, 0x0f
        /*0036*/ 	.short	(.L_37 - .L_36)


	//   ....[0]....
	.align		4
.L_36:
        /*0038*/ 	.word	index@(__assertfail)


	//----- nvinfo : EIATTR_MERCURY_ISA_VERSION
	.align		4
.L_37:
        /*003c*/ 	.byte	0x03, 0x5f
        /*003e*/ 	.short	0x0101


	//----- nvinfo : EIATTR_INT_WARP_WIDE_INSTR_OFFSETS
	.align		4
        /*0040*/ 	.byte	0x04, 0x31
        /*0042*/ 	.short	(.L_39 - .L_38)


	//   ....[0]....
.L_38:
        /*0044*/ 	.word	0x00000ea0


	//   ....[1]....
        /*0048*/ 	.word	0x00000f40


	//   ....[2]....
        /*004c*/ 	.word	0x000052c0


	//   ....[3]....
        /*0050*/ 	.word	0x000052e0


	//   ....[4]....
        /*0054*/ 	.word	0x00005310


	//   ....[5]....
        /*0058*/ 	.word	0x00006030


	//   ....[6]....
        /*005c*/ 	.word	0x00006100


	//   ....[7]....
        /*0060*/ 	.word	0x00006180


	//   ....[8]....
        /*0064*/ 	.word	0x00006250


	//   ....[9]....
        /*0068*/ 	.word	0x000063a0


	//   ....[10]....
        /*006c*/ 	.word	0x00006410


	//----- nvinfo : EIATTR_COOP_GROUP_MASK_REGIDS
	.align		4
.L_39:
        /*0070*/ 	.byte	0x04, 0x29
        /*0072*/ 	.short	(.L_41 - .L_40)


	//   ....[0]....
.L_40:
        /*0074*/ 	.word	0xffffffff


	//   ....[1]....
        /*0078*/ 	.word	0xffffffff


	//   ....[2]....
        /*007c*/ 	.word	0xffffffff


	//   ....[3]....
        /*0080*/ 	.word	0xffffffff


	//   ....[4]....
        /*0084*/ 	.word	0xffffffff


	//   ....[5]....
        /*0088*/ 	.word	0xffffffff


	//   ....[6]....
        /*008c*/ 	.word	0xffffffff


	//   ....[7]....
        /*0090*/ 	.word	0xffffffff


	//   ....[8]....
        /*0094*/ 	.word	0xffffffff


	//   ....[9]....
        /*0098*/ 	.word	0xffffffff


	//   ....[10]....
        /*009c*/ 	.word	0xffffffff


	//   ....[11]....
        /*00a0*/ 	.word	0xffffffff


	//   ....[12]....
        /*00a4*/ 	.word	0xffffffff


	//----- nvinfo : EIATTR_COOP_GROUP_INSTR_OFFSETS
	.align		4
.L_41:
        /*00a8*/ 	.byte	0x04, 0x28
        /*00aa*/ 	.short	(.L_43 - .L_42)


	//   ....[0]....
.L_42:
        /*00ac*/ 	.word	0x000000d0


	//   ....[1]....
        /*00b0*/ 	.word	0x00000540


	//   ....[2]....
        /*00b4*/ 	.word	0x000009c0


	//   ....[3]....
        /*00b8*/ 	.word	0x00000b10


	//   ....[4]....
        /*00bc*/ 	.word	0x00000c00


	//   ....[5]....
        /*00c0*/ 	.word	0x00000d40


	//   ....[6]....
        /*00c4*/ 	.word	0x00000fc0


	//   ....[7]....
        /*00c8*/ 	.word	0x000028b0


	//   ....[8]....
        /*00cc*/ 	.word	0x00004290


	//   ....[9]....
        /*00d0*/ 	.word	0x00004760


	//   ....[10]....
        /*00d4*/ 	.word	0x00004790


	//   ....[11]....
        /*00d8*/ 	.word	0x000051e0


	//   ....[12]....
        /*00dc*/ 	.word	0x000053e0


	//----- nvinfo : EIATTR_VRC_CTA_INIT_COUNT
	.align		4
.L_43:
        /*00e0*/ 	.byte	0x02, 0x4a
        /*00e2*/ 	.byte	0x80
	.zero		1


	//----- nvinfo : EIATTR_SYSCALL_OFFSETS
	.align		4
        /*00e4*/ 	.byte	0x04, 0x46
        /*00e6*/ 	.short	(.L_45 - .L_44)


	//   ....[0]....
.L_44:
        /*00e8*/ 	.word	0x00006f60


	//   ....[1]....
        /*00ec*/ 	.word	0x000070a0


	//   ....[2]....
        /*00f0*/ 	.word	0x00007a90


	//   ....[3]....
        /*00f4*/ 	.word	0x000088d0


	//----- nvinfo : EIATTR_MBARRIER_INSTR_OFFSETS
	.align		4
.L_45:
        /*00f8*/ 	.byte	0x04, 0x39
        /*00fa*/ 	.short	(.L_47 - .L_46)


	//   ....[0]....
.L_46:
        /*00fc*/ 	.word	0x00000660
        /*0100*/ 	.word	0x000000ff
        /*0104*/ 	.word	0x00000000
        /*0108*/ 	.short	0x0100
        /*010a*/ 	.byte	0x04
	.zero		1


	//   ....[1]....
        /*010c*/ 	.word	0x00000670
        /*0110*/ 	.word	0x000000ff
        /*0114*/ 	.word	0x000000d0
        /*0118*/ 	.short	0x0100
        /*011a*/ 	.byte	0x04
	.zero		1


	//   ....[2]....
        /*011c*/ 	.word	0x00000680
        /*0120*/ 	.word	0x000000ff
        /*0124*/ 	.word	0x00000008
        /*0128*/ 	.short	0x0100
        /*012a*/ 	.byte	0x04
	.zero		1


	//   ....[3]....
        /*012c*/ 	.word	0x00000690
        /*0130*/ 	.word	0x000000ff
        /*0134*/ 	.word	0x000000d8
        /*0138*/ 	.short	0x0100
        /*013a*/ 	.byte	0x04
	.zero		1


	//   ....[4]....
        /*013c*/ 	.word	0x000006a0
        /*0140*/ 	.word	0x000000ff
        /*0144*/ 	.word	0x00000010
        /*0148*/ 	.short	0x0100
        /*014a*/ 	.byte	0x04
	.zero		1


	//   ....[5]....
        /*014c*/ 	.word	0x000006b0
        /*0150*/ 	.word	0x000000ff
        /*0154*/ 	.word	0x000000e0
        /*0158*/ 	.short	0x0100
        /*015a*/ 	.byte	0x04
	.zero		1


	//   ....[6]....
        /*015c*/ 	.word	0x000006c0
        /*0160*/ 	.word	0x000000ff
        /*0164*/ 	.word	0x00000018
        /*0168*/ 	.short	0x0100
        /*016a*/ 	.byte	0x04
	.zero		1


	//   ....[7]....
        /*016c*/ 	.word	0x000006d0
        /*0170*/ 	.word	0x000000ff
        /*0174*/ 	.word	0x000000e8
        /*0178*/ 	.short	0x0100
        /*017a*/ 	.byte	0x04
	.zero		1


	//   ....[8]....
        /*017c*/ 	.word	0x000006e0
        /*0180*/ 	.word	0x000000ff
        /*0184*/ 	.word	0x00000020
        /*0188*/ 	.short	0x0100
        /*018a*/ 	.byte	0x04
	.zero		1


	//   ....[9]....
        /*018c*/ 	.word	0x000006f0
        /*0190*/ 	.word	0x000000ff
        /*0194*/ 	.word	0x000000f0
        /*0198*/ 	.short	0x0100
        /*019a*/ 	.byte	0x04
	.zero		1


	//   ....[10]....
        /*019c*/ 	.word	0x00000700
        /*01a0*/ 	.word	0x000000ff
        /*01a4*/ 	.word	0x00000028
        /*01a8*/ 	.short	0x0100
        /*01aa*/ 	.byte	0x04
	.zero		1


	//   ....[11]....
        /*01ac*/ 	.word	0x00000710
        /*01b0*/ 	.word	0x000000ff
        /*01b4*/ 	.word	0x000000f8
        /*01b8*/ 	.short	0x0100
        /*01ba*/ 	.byte	0x04
	.zero		1


	//   ....[12]....
        /*01bc*/ 	.word	0x00000720
        /*01c0*/ 	.word	0x000000ff
        /*01c4*/ 	.word	0x00000030
        /*01c8*/ 	.short	0x0100
        /*01ca*/ 	.byte	0x04
	.zero		1


	//   ....[13]....
        /*01cc*/ 	.word	0x00000730
        /*01d0*/ 	.word	0x000000ff
        /*01d4*/ 	.word	0x00000100
        /*01d8*/ 	.short	0x0100
        /*01da*/ 	.byte	0x04
	.zero		1


	//   ....[14]....
        /*01dc*/ 	.word	0x00000740
        /*01e0*/ 	.word	0x000000ff
        /*01e4*/ 	.word	0x00000038
        /*01e8*/ 	.short	0x0100
        /*01ea*/ 	.byte	0x04
	.zero		1


	//   ....[15]....
        /*01ec*/ 	.word	0x00000750
        /*01f0*/ 	.word	0x000000ff
        /*01f4*/ 	.word	0x00000108
        /*01f8*/ 	.short	0x0100
        /*01fa*/ 	.byte	0x04
	.zero		1


	//   ....[16]....
        /*01fc*/ 	.word	0x00000760
        /*0200*/ 	.word	0x000000ff
        /*0204*/ 	.word	0x00000040
        /*0208*/ 	.short	0x0100
        /*020a*/ 	.byte	0x04
	.zero		1


	//   ....[17]....
        /*020c*/ 	.word	0x00000770
        /*0210*/ 	.word	0x000000ff
        /*0214*/ 	.word	0x00000110
        /*0218*/ 	.short	0x0100
        /*021a*/ 	.byte	0x04
	.zero		1


	//   ....[18]....
        /*021c*/ 	.word	0x00000780
        /*0220*/ 	.word	0x000000ff
        /*0224*/ 	.word	0x00000048
        /*0228*/ 	.short	0x0100
        /*022a*/ 	.byte	0x04
	.zero		1


	//   ....[19]....
        /*022c*/ 	.word	0x00000790
        /*0230*/ 	.word	0x000000ff
        /*0234*/ 	.word	0x00000118
        /*0238*/ 	.short	0x0100
        /*023a*/ 	.byte	0x04
	.zero		1


	//   ....[20]....
        /*023c*/ 	.word	0x000007a0
        /*0240*/ 	.word	0x000000ff
        /*0244*/ 	.word	0x00000050
        /*0248*/ 	.short	0x0100
        /*024a*/ 	.byte	0x04
	.zero		1


	//   ....[21]....
        /*024c*/ 	.word	0x000007b0
        /*0250*/ 	.word	0x000000ff
        /*0254*/ 	.word	0x00000120
        /*0258*/ 	.short	0x0100
        /*025a*/ 	.byte	0x04
	.zero		1


	//   ....[22]....
        /*025c*/ 	.word	0x000007c0
        /*0260*/ 	.word	0x000000ff
        /*0264*/ 	.word	0x00000058
        /*0268*/ 	.short	0x0100
        /*026a*/ 	.byte	0x04
	.zero		1


	//   ....[23]....
        /*026c*/ 	.word	0x000007d0
        /*0270*/ 	.word	0x000000ff
        /*0274*/ 	.word	0x00000128
        /*0278*/ 	.short	0x0100
        /*027a*/ 	.byte	0x04
	.zero		1


	//   ....[24]....
        /*027c*/ 	.word	0x000007e0
        /*0280*/ 	.word	0x000000ff
        /*0284*/ 	.word	0x00000060
        /*0288*/ 	.short	0x0100
        /*028a*/ 	.byte	0x04
	.zero		1


	//   ....[25]....
        /*028c*/ 	.word	0x000007f0
        /*0290*/ 	.word	0x000000ff
        /*0294*/ 	.word	0x00000130
        /*0298*/ 	.short	0x0100
        /*029a*/ 	.byte	0x04
	.zero		1


	//   ....[26]....
        /*029c*/ 	.word	0x00000800
        /*02a0*/ 	.word	0x000000ff
        /*02a4*/ 	.word	0x00000068
        /*02a8*/ 	.short	0x0100
        /*02aa*/ 	.byte	0x04
	.zero		1


	//   ....[27]....
        /*02ac*/ 	.word	0x00000810
        /*02b0*/ 	.word	0x000000ff
        /*02b4*/ 	.word	0x00000138
        /*02b8*/ 	.short	0x0100
        /*02ba*/ 	.byte	0x04
	.zero		1


	//   ....[28]....
        /*02bc*/ 	.word	0x00000820
        /*02c0*/ 	.word	0x000000ff
        /*02c4*/ 	.word	0x00000070
        /*02c8*/ 	.short	0x0100
        /*02ca*/ 	.byte	0x04
	.zero		1


	//   ....[29]....
        /*02cc*/ 	.word	0x00000830
        /*02d0*/ 	.word	0x000000ff
        /*02d4*/ 	.word	0x00000140
        /*02d8*/ 	.short	0x0100
        /*02da*/ 	.byte	0x04
	.zero		1


	//   ....[30]....
        /*02dc*/ 	.word	0x00000840
        /*02e0*/ 	.word	0x000000ff
        /*02e4*/ 	.word	0x00000078
        /*02e8*/ 	.short	0x0100
        /*02ea*/ 	.byte	0x04
	.zero		1


	//   ....[31]....
        /*02ec*/ 	.word	0x00000850
        /*02f0*/ 	.word	0x000000ff
        /*02f4*/ 	.word	0x00000148
        /*02f8*/ 	.short	0x0100
        /*02fa*/ 	.byte	0x04
	.zero		1


	//   ....[32]....
        /*02fc*/ 	.word	0x00000860
        /*0300*/ 	.word	0x000000ff
        /*0304*/ 	.word	0x00000080
        /*0308*/ 	.short	0x0100
        /*030a*/ 	.byte	0x04
	.zero		1


	//   ....[33]....
        /*030c*/ 	.word	0x00000870
        /*0310*/ 	.word	0x000000ff
        /*0314*/ 	.word	0x00000150
        /*0318*/ 	.short	0x0100
        /*031a*/ 	.byte	0x04
	.zero		1


	//   ....[34]....
        /*031c*/ 	.word	0x00000880
        /*0320*/ 	.word	0x000000ff
        /*0324*/ 	.word	0x00000088
        /*0328*/ 	.short	0x0100
        /*032a*/ 	.byte	0x04
	.zero		1


	//   ....[35]....
        /*032c*/ 	.word	0x00000890
        /*0330*/ 	.word	0x000000ff
        /*0334*/ 	.word	0x00000158
        /*0338*/ 	.short	0x0100
        /*033a*/ 	.byte	0x04
	.zero		1


	//   ....[36]....
        /*033c*/ 	.word	0x000008a0
        /*0340*/ 	.word	0x000000ff
        /*0344*/ 	.word	0x00000090
        /*0348*/ 	.short	0x0100
        /*034a*/ 	.byte	0x04
	.zero		1


	//   ....[37]....
        /*034c*/ 	.word	0x000008b0
        /*0350*/ 	.word	0x000000ff
        /*0354*/ 	.word	0x00000160
        /*0358*/ 	.short	0x0100
        /*035a*/ 	.byte	0x04
	.zero		1


	//   ....[38]....
        /*035c*/ 	.word	0x000008c0
        /*0360*/ 	.word	0x000000ff
        /*0364*/ 	.word	0x00000098
        /*0368*/ 	.short	0x0100
        /*036a*/ 	.byte	0x04
	.zero		1


	//   ....[39]....
        /*036c*/ 	.word	0x000008d0
        /*0370*/ 	.word	0x000000ff
        /*0374*/ 	.word	0x00000168
        /*0378*/ 	.short	0x0100
        /*037a*/ 	.byte	0x04
	.zero		1


	//   ....[40]....
        /*037c*/ 	.word	0x000008e0
        /*0380*/ 	.word	0x000000ff
        /*0384*/ 	.word	0x000000a0
        /*0388*/ 	.short	0x0100
        /*038a*/ 	.byte	0x04
	.zero		1


	//   ....[41]....
        /*038c*/ 	.word	0x000008f0
        /*0390*/ 	.word	0x000000ff
        /*0394*/ 	.word	0x00000170
        /*0398*/ 	.short	0x0100
        /*039a*/ 	.byte	0x04
	.zero		1


	//   ....[42]....
        /*039c*/ 	.word	0x00000900
        /*03a0*/ 	.word	0x000000ff
        /*03a4*/ 	.word	0x000000a8
        /*03a8*/ 	.short	0x0100
        /*03aa*/ 	.byte	0x04
	.zero		1


	//   ....[43]....
        /*03ac*/ 	.word	0x00000910
        /*03b0*/ 	.word	0x000000ff
        /*03b4*/ 	.word	0x00000178
        /*03b8*/ 	.short	0x0100
        /*03ba*/ 	.byte	0x04
	.zero		1


	//   ....[44]....
        /*03bc*/ 	.word	0x00000920
        /*03c0*/ 	.word	0x000000ff
        /*03c4*/ 	.word	0x000000b0
        /*03c8*/ 	.short	0x0100
        /*03ca*/ 	.byte	0x04
	.zero		1


	//   ....[45]....
        /*03cc*/ 	.word	0x00000930
        /*03d0*/ 	.word	0x000000ff
        /*03d4*/ 	.word	0x00000180
        /*03d8*/ 	.short	0x0100
        /*03da*/ 	.byte	0x04
	.zero		1


	//   ....[46]....
        /*03dc*/ 	.word	0x00000940
        /*03e0*/ 	.word	0x000000ff
        /*03e4*/ 	.word	0x000000b8
        /*03e8*/ 	.short	0x0100
        /*03ea*/ 	.byte	0x04
	.zero		1


	//   ....[47]....
        /*03ec*/ 	.word	0x00000950
        /*03f0*/ 	.word	0x000000ff
        /*03f4*/ 	.word	0x00000188
        /*03f8*/ 	.short	0x0100
        /*03fa*/ 	.byte	0x04
	.zero		1


	//   ....[48]....
        /*03fc*/ 	.word	0x00000960
        /*0400*/ 	.word	0x000000ff
        /*0404*/ 	.word	0x000000c0
        /*0408*/ 	.short	0x0100
        /*040a*/ 	.byte	0x04
	.zero		1


	//   ....[49]....
        /*040c*/ 	.word	0x00000970
        /*0410*/ 	.word	0x000000ff
        /*0414*/ 	.word	0x00000190
        /*0418*/ 	.short	0x0100
        /*041a*/ 	.byte	0x04
	.zero		1


	//   ....[50]....
        /*041c*/ 	.word	0x00000980
        /*0420*/ 	.word	0x000000ff
        /*0424*/ 	.word	0x000000c8
        /*0428*/ 	.short	0x0100
        /*042a*/ 	.byte	0x04
	.zero		1


	//   ....[51]....
        /*042c*/ 	.word	0x00000990
        /*0430*/ 	.word	0x000000ff
        /*0434*/ 	.word	0x00000198
        /*0438*/ 	.short	0x0100
        /*043a*/ 	.byte	0x04
	.zero		1


	//   ....[52]....
        /*043c*/ 	.word	0x00000ac0
        /*0440*/ 	.word	0x000000ff
        /*0444*/ 	.word	0x000001a0
        /*0448*/ 	.short	0x0100
        /*044a*/ 	.byte	0x04
	.zero		1


	//   ....[53]....
        /*044c*/ 	.word	0x00000ad0
        /*0450*/ 	.word	0x000000ff
        /*0454*/ 	.word	0x000001b0
        /*0458*/ 	.short	0x0100
        /*045a*/ 	.byte	0x04
	.zero		1


	//   ....[54]....
        /*045c*/ 	.word	0x00000ae0
        /*0460*/ 	.word	0x000000ff
        /*0464*/ 	.word	0x000001a8
        /*0468*/ 	.short	0x0100
        /*046a*/ 	.byte	0x04
	.zero		1


	//   ....[55]....
        /*046c*/ 	.word	0x00000af0
        /*0470*/ 	.word	0x000000ff
        /*0474*/ 	.word	0x000001b8
        /*0478*/ 	.short	0x0100
        /*047a*/ 	.byte	0x04
	.zero		1


	//   ....[56]....
        /*047c*/ 	.word	0x00000bd0
        /*0480*/ 	.word	0x000000ff
        /*0484*/ 	.word	0x000001c0
        /*0488*/ 	.short	0x0100
        /*048a*/ 	.byte	0x04
	.zero		1


	//   ....[57]....
        /*048c*/ 	.word	0x00000be0
        /*0490*/ 	.word	0x000000ff
        /*0494*/ 	.word	0x000001c8
        /*0498*/ 	.short	0x0100
        /*049a*/ 	.byte	0x04
	.zero		1


	//   ....[58]....
        /*049c*/ 	.word	0x00000d10
        /*04a0*/ 	.word	0x000000ff
        /*04a4*/ 	.word	0x000001d0
        /*04a8*/ 	.short	0x0100
        /*04aa*/ 	.byte	0x06
	.zero		1


	//   ....[59]....
        /*04ac*/ 	.word	0x00000d20
        /*04b0*/ 	.word	0x000000ff
        /*04b4*/ 	.word	0x000001d8
        /*04b8*/ 	.short	0x0100
        /*04ba*/ 	.byte	0x06
	.zero		1


	//   ....[60]....
        /*04bc*/ 	.word	0x00000e50
        /*04c0*/ 	.word	0x000000ff
        /*04c4*/ 	.word	0x000001e0
        /*04c8*/ 	.short	0x0100
        /*04ca*/ 	.byte	0x04
	.zero		1


	//   ....[61]....
        /*04cc*/ 	.word	0x00000e60
        /*04d0*/ 	.word	0x000000ff
        /*04d4*/ 	.word	0x000001f0
        /*04d8*/ 	.short	0x0100
        /*04da*/ 	.byte	0x04
	.zero		1


	//   ....[62]....
        /*04dc*/ 	.word	0x00000e70
        /*04e0*/ 	.word	0x000000ff
        /*04e4*/ 	.word	0x000001e8
        /*04e8*/ 	.short	0x0100
        /*04ea*/ 	.byte	0x04
	.zero		1


	//   ....[63]....
        /*04ec*/ 	.word	0x00000e80
        /*04f0*/ 	.word	0x000000ff
        /*04f4*/ 	.word	0x000001f8
        /*04f8*/ 	.short	0x0100
        /*04fa*/ 	.byte	0x04
	.zero		1


	//   ....[64]....
        /*04fc*/ 	.word	0x00000f80
        /*0500*/ 	.word	0x000000ff
        /*0504*/ 	.word	0x00000200
        /*0508*/ 	.short	0x0100
        /*050a*/ 	.byte	0x06
	.zero		1


	//   ....[65]....
        /*050c*/ 	.word	0x00001ac0
        /*0510*/ 	.word	0x000000ff
        /*0514*/ 	.word	0x000000d0
        /*0518*/ 	.short	0x010a
        /*051a*/ 	.byte	0x04
	.zero		1


	//   ....[66]....
        /*051c*/ 	.word	0x00001e00
        /*0520*/ 	.word	0x000000ff
        /*0524*/ 	.word	0x000000d0
        /*0528*/ 	.short	0x010a
        /*052a*/ 	.byte	0x09
	.zero		1


	//   ....[67]....
        /*052c*/ 	.word	0x00001fb0
        /*0530*/ 	.word	0x000000ff
        /*0534*/ 	.word	0x000000d0
        /*0538*/ 	.short	0x010a
        /*053a*/ 	.byte	0x08
	.zero		1


	//   ....[68]....
        /*053c*/ 	.word	0x000021d0
        /*0540*/ 	.word	0x000000ff
        /*0544*/ 	.word	0x000001c8
        /*0548*/ 	.short	0x0101
        /*054a*/ 	.byte	0x24
	.zero		1


	//   ....[69]....
        /*054c*/ 	.word	0x00002200
        /*0550*/ 	.word	0x000000ff
        /*0554*/ 	.word	0x000000d0
        /*0558*/ 	.short	0x010a
        /*055a*/ 	.byte	0x04
	.zero		1


	//   ....[70]....
        /*055c*/ 	.word	0x000024e0
        /*0560*/ 	.word	0x000000ff
        /*0564*/ 	.word	0x000000d0
        /*0568*/ 	.short	0x010a
        /*056a*/ 	.byte	0x09
	.zero		1


	//   ....[71]....
        /*056c*/ 	.word	0x00002690
        /*0570*/ 	.word	0x000000ff
        /*0574*/ 	.word	0x000000d0
        /*0578*/ 	.short	0x010a
        /*057a*/ 	.byte	0x08
	.zero		1


	//   ....[72]....
        /*057c*/ 	.word	0x000028c0
        /*0580*/ 	.word	0x000000ff
        /*0584*/ 	.word	0x000001d0
        /*0588*/ 	.short	0x010a
        /*058a*/ 	.byte	0x24
	.zero		1


	//   ....[73]....
        /*058c*/ 	.word	0x00002980
        /*0590*/ 	.word	0x000000ff
        /*0594*/ 	.word	0x00000000
        /*0598*/ 	.short	0x0101
        /*059a*/ 	.byte	0x04
	.zero		1


	//   ....[74]....
        /*059c*/ 	.word	0x00002f80
        /*05a0*/ 	.word	0x000000ff
        /*05a4*/ 	.word	0x00000000
        /*05a8*/ 	.short	0x010a
        /*05aa*/ 	.byte	0x04
	.zero		1


	//   ....[75]....
        /*05ac*/ 	.word	0x00003020
        /*05b0*/ 	.word	0x000000ff
        /*05b4*/ 	.word	0x00000000
        /*05b8*/ 	.short	0x010a
        /*05ba*/ 	.byte	0x05
	.zero		1


	//   ....[76]....
        /*05bc*/ 	.word	0x000030c0
        /*05c0*/ 	.word	0x000000ff
        /*05c4*/ 	.word	0x00000000
        /*05c8*/ 	.short	0x010a
        /*05ca*/ 	.byte	0x05
	.zero		1


	//   ....[77]....
        /*05cc*/ 	.word	0x00003160
        /*05d0*/ 	.word	0x000000ff
        /*05d4*/ 	.word	0x00000000
        /*05d8*/ 	.short	0x010a
        /*05da*/ 	.byte	0x05
	.zero		1


	//   ....[78]....
        /*05dc*/ 	.word	0x00003200
        /*05e0*/ 	.word	0x000000ff
        /*05e4*/ 	.word	0x00000000
        /*05e8*/ 	.short	0x010a
        /*05ea*/ 	.byte	0x05
	.zero		1


	//   ....[79]....
        /*05ec*/ 	.word	0x000032a0
        /*05f0*/ 	.word	0x000000ff
        /*05f4*/ 	.word	0x00000000
        /*05f8*/ 	.short	0x010a
        /*05fa*/ 	.byte	0x05
	.zero		1


	//   ....[80]....
        /*05fc*/ 	.word	0x00003340
        /*0600*/ 	.word	0x000000ff
        /*0604*/ 	.word	0x00000000
        /*0608*/ 	.short	0x010a
        /*060a*/ 	.byte	0x05
	.zero		1


	//   ....[81]....
        /*060c*/ 	.word	0x000033e0
        /*0610*/ 	.word	0x000000ff
        /*0614*/ 	.word	0x00000000
        /*0618*/ 	.short	0x010a
        /*061a*/ 	.byte	0x05
	.zero		1


	//   ....[82]....
        /*061c*/ 	.word	0x00003480
        /*0620*/ 	.word	0x000000ff
        /*0624*/ 	.word	0x00000000
        /*0628*/ 	.short	0x010a
        /*062a*/ 	.byte	0x05
	.zero		1


	//   ....[83]....
        /*062c*/ 	.word	0x00003520
        /*0630*/ 	.word	0x000000ff
        /*0634*/ 	.word	0x00000000
        /*0638*/ 	.short	0x010a
        /*063a*/ 	.byte	0x05
	.zero		1


	//   ....[84]....
        /*063c*/ 	.word	0x000035c0
        /*0640*/ 	.word	0x000000ff
        /*0644*/ 	.word	0x00000000
        /*0648*/ 	.short	0x010a
        /*064a*/ 	.byte	0x05
	.zero		1


	//   ....[85]....
        /*064c*/ 	.word	0x00003660
        /*0650*/ 	.word	0x000000ff
        /*0654*/ 	.word	0x00000000
        /*0658*/ 	.short	0x010a
        /*065a*/ 	.byte	0x05
	.zero		1


	//   ....[86]....
        /*065c*/ 	.word	0x00003700
        /*0660*/ 	.word	0x000000ff
        /*0664*/ 	.word	0x00000000
        /*0668*/ 	.short	0x010a
        /*066a*/ 	.byte	0x05
	.zero		1


	//   ....[87]....
        /*066c*/ 	.word	0x000037a0
        /*0670*/ 	.word	0x000000ff
        /*0674*/ 	.word	0x00000000
        /*0678*/ 	.short	0x010a
        /*067a*/ 	.byte	0x05
	.zero		1


	//   ....[88]....
        /*067c*/ 	.word	0x00003840
        /*0680*/ 	.word	0x000000ff
        /*0684*/ 	.word	0x00000000
        /*0688*/ 	.short	0x010a
        /*068a*/ 	.byte	0x05
	.zero		1


	//   ....[89]....
        /*068c*/ 	.word	0x000038e0
        /*0690*/ 	.word	0x000000ff
        /*0694*/ 	.word	0x00000000
        /*0698*/ 	.short	0x010a
        /*069a*/ 	.byte	0x05
	.zero		1


	//   ....[90]....
        /*069c*/ 	.word	0x00003980
        /*06a0*/ 	.word	0x000000ff
        /*06a4*/ 	.word	0x00000000
        /*06a8*/ 	.short	0x010a
        /*06aa*/ 	.byte	0x05
	.zero		1


	//   ....[91]....
        /*06ac*/ 	.word	0x00003a20
        /*06b0*/ 	.word	0x000000ff
        /*06b4*/ 	.word	0x00000000
        /*06b8*/ 	.short	0x010a
        /*06ba*/ 	.byte	0x05
	.zero		1


	//   ....[92]....
        /*06bc*/ 	.word	0x00003ac0
        /*06c0*/ 	.word	0x000000ff
        /*06c4*/ 	.word	0x00000000
        /*06c8*/ 	.short	0x010a
        /*06ca*/ 	.byte	0x05
	.zero		1


	//   ....[93]....
        /*06cc*/ 	.word	0x00003b60
        /*06d0*/ 	.word	0x000000ff
        /*06d4*/ 	.word	0x00000000
        /*06d8*/ 	.short	0x010a
        /*06da*/ 	.byte	0x05
	.zero		1


	//   ....[94]....
        /*06dc*/ 	.word	0x00003c00
        /*06e0*/ 	.word	0x000000ff
        /*06e4*/ 	.word	0x00000000
        /*06e8*/ 	.short	0x010a
        /*06ea*/ 	.byte	0x05
	.zero		1


	//   ....[95]....
        /*06ec*/ 	.word	0x00003ca0
        /*06f0*/ 	.word	0x000000ff
        /*06f4*/ 	.word	0x00000000
        /*06f8*/ 	.short	0x010a
        /*06fa*/ 	.byte	0x05
	.zero		1


	//   ....[96]....
        /*06fc*/ 	.word	0x00003d40
        /*0700*/ 	.word	0x000000ff
        /*0704*/ 	.word	0x00000000
        /*0708*/ 	.short	0x010a
        /*070a*/ 	.byte	0x05
	.zero		1


	//   ....[97]....
        /*070c*/ 	.word	0x00003de0
        /*0710*/ 	.word	0x000000ff
        /*0714*/ 	.word	0x00000000
        /*0718*/ 	.short	0x010a
        /*071a*/ 	.byte	0x05
	.zero		1


	//   ....[98]....
        /*071c*/ 	.word	0x00003e80
        /*0720*/ 	.word	0x000000ff
        /*0724*/ 	.word	0x00000000
        /*0728*/ 	.short	0x010a
        /*072a*/ 	.byte	0x05
	.zero		1


	//   ....[99]....
        /*072c*/ 	.word	0x00003f30
        /*0730*/ 	.word	0x00000000
        /*0734*/ 	.word	0x00000000
        /*0738*/ 	.short	0x010a
        /*073a*/ 	.byte	0xff
	.zero		1


	//   ....[100]....
        /*073c*/ 	.word	0x00004060
        /*0740*/ 	.word	0x000000ff
        /*0744*/ 	.word	0x000001d8
        /*0748*/ 	.short	0x010a
        /*074a*/ 	.byte	0x04
	.zero		1


	//   ....[101]....
        /*074c*/ 	.word	0x00004100
        /*0750*/ 	.word	0x000000ff
        /*0754*/ 	.word	0x000001d0
        /*0758*/ 	.short	0x010a
        /*075a*/ 	.byte	0x04
	.zero		1


	//   ....[102]....
        /*075c*/ 	.word	0x000041a0
        /*0760*/ 	.word	0x000000ff
        /*0764*/ 	.word	0x00000000
        /*0768*/ 	.short	0x0101
        /*076a*/ 	.byte	0x05
	.zero		1


	//   ....[103]....
        /*076c*/ 	.word	0x000041e0
        /*0770*/ 	.word	0x000000ff
        /*0774*/ 	.word	0x000001d8
        /*0778*/ 	.short	0x0106
        /*077a*/ 	.byte	0x04
	.zero		1


	//   ....[104]....
        /*077c*/ 	.word	0x00004220
        /*0780*/ 	.word	0x00000000
        /*0784*/ 	.word	0x000001d8
        /*0788*/ 	.short	0x010a
        /*078a*/ 	.byte	0xff
	.zero		1


	//   ....[105]....
        /*078c*/ 	.word	0x00004460
        /*0790*/ 	.word	0x000000ff
        /*0794*/ 	.word	0x00000008
        /*0798*/ 	.short	0x010a
        /*079a*/ 	.byte	0x05
	.zero		1


	//   ....[106]....
        /*079c*/ 	.word	0x00004480
        /*07a0*/ 	.word	0x000000ff
        /*07a4*/ 	.word	0x00000008
        /*07a8*/ 	.short	0x010a
        /*07aa*/ 	.byte	0x05
	.zero		1


	//   ....[107]....
        /*07ac*/ 	.word	0x00004610
        /*07b0*/ 	.word	0x000000ff
        /*07b4*/ 	.word	0x00000008
        /*07b8*/ 	.short	0x010a
        /*07ba*/ 	.byte	0x05
	.zero		1


	//   ....[108]....
        /*07bc*/ 	.word	0x00004630
        /*07c0*/ 	.word	0x000000ff
        /*07c4*/ 	.word	0x00000008
        /*07c8*/ 	.short	0x010a
        /*07ca*/ 	.byte	0x05
	.zero		1


	//   ....[109]....
        /*07cc*/ 	.word	0x000046f0
        /*07d0*/ 	.word	0x000000ff
        /*07d4*/ 	.word	0x00000000
        /*07d8*/ 	.short	0x0101
        /*07da*/ 	.byte	0x04
	.zero		1


	//   ....[110]....
        /*07dc*/ 	.word	0x00004a40
        /*07e0*/ 	.word	0x000000ff
        /*07e4*/ 	.word	0x000001d0
        /*07e8*/ 	.short	0x010a
        /*07ea*/ 	.byte	0x11
	.zero		1


	//   ....[111]....
        /*07ec*/ 	.word	0x00004ae0
        /*07f0*/ 	.word	0x000000ff
        /*07f4*/ 	.word	0x00000000
        /*07f8*/ 	.short	0x0101
        /*07fa*/ 	.byte	0x17
	.zero		1


	//   ....[112]....
        /*07fc*/ 	.word	0x00004b20
        /*0800*/ 	.word	0x000000ff
        /*0804*/ 	.word	0x000001f0
        /*0808*/ 	.short	0x010a
        /*080a*/ 	.byte	0x16
	.zero		1


	//   ....[113]....
        /*080c*/ 	.word	0x00004bd0
        /*0810*/ 	.word	0x000000ff
        /*0814*/ 	.word	0x00000000
        /*0818*/ 	.short	0x010a
        /*081a*/ 	.byte	0x04
	.zero		1


	//   ....[114]....
        /*081c*/ 	.word	0x00004c10
        /*0820*/ 	.word	0x000000ff
        /*0824*/ 	.word	0x00000000
        /*0828*/ 	.short	0x010a
        /*082a*/ 	.byte	0x0a
	.zero		1


	//   ....[115]....
        /*082c*/ 	.word	0x00004d30
        /*0830*/ 	.word	0x000000ff
        /*0834*/ 	.word	0x00000000
        /*0838*/ 	.short	0x010a
        /*083a*/ 	.byte	0x04
	.zero		1


	//   ....[116]....
        /*083c*/ 	.word	0x00004fd0
        /*0840*/ 	.word	0x000000ff
        /*0844*/ 	.word	0x00000000
        /*0848*/ 	.short	0x010a
        /*084a*/ 	.byte	0x04
	.zero		1


	//   ....[117]....
        /*084c*/ 	.word	0x00005070
        /*0850*/ 	.word	0x00000000
        /*0854*/ 	.word	0x00000000
        /*0858*/ 	.short	0x010a
        /*085a*/ 	.byte	0xff
	.zero		1


	//   ....[118]....
        /*085c*/ 	.word	0x000050b0
        /*0860*/ 	.word	0x00000000
        /*0864*/ 	.word	0x00000000
        /*0868*/ 	.short	0x010a
        /*086a*/ 	.byte	0xff
	.zero		1


	//   ....[119]....
        /*086c*/ 	.word	0x00005120
        /*0870*/ 	.word	0x000000ff
        /*0874*/ 	.word	0x00000000
        /*0878*/ 	.short	0x0101
        /*087a*/ 	.byte	0x04
	.zero		1


	//   ....[120]....
        /*087c*/ 	.word	0x00005160
        /*0880*/ 	.word	0x000000ff
        /*0884*/ 	.word	0x00000200
        /*0888*/ 	.short	0x010a
        /*088a*/ 	.byte	0x11
	.zero		1


	//   ....[121]....
        /*088c*/ 	.word	0x000051d0
        /*0890*/ 	.word	0x000000ff
        /*0894*/ 	.word	0x00000000
        /*0898*/ 	.short	0x0101
        /*089a*/ 	.byte	0x04
	.zero		1


	//   ....[122]....
        /*089c*/ 	.word	0x000056e0
        /*08a0*/ 	.word	0x000000ff
        /*08a4*/ 	.word	0x000001d0
        /*08a8*/ 	.short	0x010a
        /*08aa*/ 	.byte	0x1b
	.zero		1


	//   ....[123]....
        /*08ac*/ 	.word	0x00005780
        /*08b0*/ 	.word	0x000000ff
        /*08b4*/ 	.word	0x00000000
        /*08b8*/ 	.short	0x0101
        /*08ba*/ 	.byte	0x25
	.zero		1


	//   ....[124]....
        /*08bc*/ 	.word	0x00005cd0
        /*08c0*/ 	.word	0x000000ff
        /*08c4*/ 	.word	0x000001c8
        /*08c8*/ 	.short	0x010a
        /*08ca*/ 	.byte	0x1b
	.zero		1


	//   ....[125]....
        /*08cc*/ 	.word	0x00005e70
        /*08d0*/ 	.word	0x000000ff
        /*08d4*/ 	.word	0x000001b0
        /*08d8*/ 	.short	0x010a
        /*08da*/ 	.byte	0x1b
	.zero		1


	//   ....[126]....
        /*08dc*/ 	.word	0x000061d0
        /*08e0*/ 	.word	0x000000ff
        /*08e4*/ 	.word	0x000001a0
        /*08e8*/ 	.short	0x010b
        /*08ea*/ 	.byte	0x1b
	.zero		1


	//   ....[127]....
        /*08ec*/ 	.word	0x000061e0
        /*08f0*/ 	.word	0x000000ff
        /*08f4*/ 	.word	0x00000000
        /*08f8*/ 	.short	0x0101
        /*08fa*/ 	.byte	0x2c
	.zero		1


	//   ....[128]....
        /*08fc*/ 	.word	0x000061f0
        /*0900*/ 	.word	0x000000ff
        /*0904*/ 	.word	0x000001b8
        /*0908*/ 	.short	0x010a
        /*090a*/ 	.byte	0x1b
	.zero		1


	//   ....[129]....
        /*090c*/ 	.word	0x00006430
        /*0910*/ 	.word	0x000000ff
        /*0914*/ 	.word	0x000001a8
        /*0918*/ 	.short	0x010b
        /*091a*/ 	.byte	0x1b
	.zero		1


	//   ....[130]....
        /*091c*/ 	.word	0x00006440
        /*0920*/ 	.word	0x000000ff
        /*0924*/ 	.word	0x00000000
        /*0928*/ 	.short	0x0101
        /*092a*/ 	.byte	0x26
	.zero		1


	//   ....[131]....
        /*092c*/ 	.word	0x00006490
        /*0930*/ 	.word	0x000000ff
        /*0934*/ 	.word	0x000001b0
        /*0938*/ 	.short	0x010a
        /*093a*/ 	.byte	0x1b
	.zero		1


	//   ....[132]....
        /*093c*/ 	.word	0x000064d0
        /*0940*/ 	.word	0x00000000
        /*0944*/ 	.word	0x000001b8
        /*0948*/ 	.short	0x010a
        /*094a*/ 	.byte	0xff
	.zero		1


	//   ....[133]....
        /*094c*/ 	.word	0x00006800
        /*0950*/ 	.word	0x000000ff
        /*0954*/ 	.word	0x000001d0
        /*0958*/ 	.short	0x010a
        /*095a*/ 	.byte	0x2c
	.zero		1


	//   ....[134]....
        /*095c*/ 	.word	0x000068d0
        /*0960*/ 	.word	0x000000ff
        /*0964*/ 	.word	0x00000000
        /*0968*/ 	.short	0x0101
        /*096a*/ 	.byte	0x04
	.zero		1


	//   ....[135]....
        /*096c*/ 	.word	0x00007550
        /*0970*/ 	.word	0x00000000
        /*0974*/ 	.word	0x000001a0
        /*0978*/ 	.short	0x010a
        /*097a*/ 	.byte	0xff
	.zero		1


	//   ....[136]....
        /*097c*/ 	.word	0x000075f0
        /*0980*/ 	.word	0x00000067
        /*0984*/ 	.word	0x000001e0
        /*0988*/ 	.short	0x010a
        /*098a*/ 	.byte	0xff
	.zero		1


	//   ....[137]....
        /*098c*/ 	.word	0x000077d0
        /*0990*/ 	.word	0x00000000
        /*0994*/ 	.word	0x000001a0
        /*0998*/ 	.short	0x010a
        /*099a*/ 	.byte	0xff
	.zero		1


	//   ....[138]....
        /*099c*/ 	.word	0x00007900
        /*09a0*/ 	.word	0x00000002
        /*09a4*/ 	.word	0x00000000
        /*09a8*/ 	.short	0x0101
        /*09aa*/ 	.byte	0xff
	.zero		1


	//   ....[139]....
        /*09ac*/ 	.word	0x00007960
        /*09b0*/ 	.word	0x00000067
        /*09b4*/ 	.word	0x000001e0
        /*09b8*/ 	.short	0x010a
        /*09ba*/ 	.byte	0xff
	.zero		1


	//   ....[140]....
        /*09bc*/ 	.word	0x00008570
        /*09c0*/ 	.word	0x00000074
        /*09c4*/ 	.word	0x000001a0
        /*09c8*/ 	.short	0x010a
        /*09ca*/ 	.byte	0xff
	.zero		1


	//   ....[141]....
        /*09cc*/ 	.word	0x00008640
        /*09d0*/ 	.word	0x00000074
        /*09d4*/ 	.word	0x000001a0
        /*09d8*/ 	.short	0x010a
        /*09da*/ 	.byte	0xff
	.zero		1


	//   ....[142]....
        /*09dc*/ 	.word	0x00008750
        /*09e0*/ 	.word	0x00000000
        /*09e4*/ 	.word	0x00000000
        /*09e8*/ 	.short	0x0101
        /*09ea*/ 	.byte	0xff
	.zero		1


	//   ....[143]....
        /*09ec*/ 	.word	0x00008a50
        /*09f0*/ 	.word	0x00000067
        /*09f4*/ 	.word	0x00000000
        /*09f8*/ 	.short	0x0101
        /*09fa*/ 	.byte	0xff
	.zero		1


	//   ....[144]....
        /*09fc*/ 	.word	0x00009430
        /*0a00*/ 	.word	0x00000000
        /*0a04*/ 	.word	0x000000d0
        /*0a08*/ 	.short	0x010a
        /*0a0a*/ 	.byte	0xff
	.zero		1


	//   ....[145]....
        /*0a0c*/ 	.word	0x00009490
        /*0a10*/ 	.word	0x00000000
        /*0a14*/ 	.word	0x000000d0
        /*0a18*/ 	.short	0x010a
        /*0a1a*/ 	.byte	0xff
	.zero		1


	//   ....[146]....
        /*0a1c*/ 	.word	0x000094f0
        /*0a20*/ 	.word	0x00000000
        /*0a24*/ 	.word	0x000001d0
        /*0a28*/ 	.short	0x010a
        /*0a2a*/ 	.byte	0xff
	.zero		1


	//   ....[147]....
        /*0a2c*/ 	.word	0x00009550
        /*0a30*/ 	.word	0x00000000
        /*0a34*/ 	.word	0x00000000
        /*0a38*/ 	.short	0x010a
        /*0a3a*/ 	.byte	0xff
	.zero		1


	//   ....[148]....
        /*0a3c*/ 	.word	0x000095b0
        /*0a40*/ 	.word	0x00000000
        /*0a44*/ 	.word	0x00000000
        /*0a48*/ 	.short	0x010a
        /*0a4a*/ 	.byte	0xff
	.zero		1


	//   ....[149]....
        /*0a4c*/ 	.word	0x00009610
        /*0a50*/ 	.word	0x00000000
        /*0a54*/ 	.word	0x00000000
        /*0a58*/ 	.short	0x010a
        /*0a5a*/ 	.byte	0xff
	.zero		1


	//   ....[150]....
        /*0a5c*/ 	.word	0x00009670
        /*0a60*/ 	.word	0x00000000
        /*0a64*/ 	.word	0x00000000
        /*0a68*/ 	.short	0x010a
        /*0a6a*/ 	.byte	0xff
	.zero		1


	//   ....[151]....
        /*0a6c*/ 	.word	0x000096d0
        /*0a70*/ 	.word	0x00000000
        /*0a74*/ 	.word	0x00000000
        /*0a78*/ 	.short	0x010a
        /*0a7a*/ 	.byte	0xff
	.zero		1


	//   ....[152]....
        /*0a7c*/ 	.word	0x00009730
        /*0a80*/ 	.word	0x00000000
        /*0a84*/ 	.word	0x00000000
        /*0a88*/ 	.short	0x010a
        /*0a8a*/ 	.byte	0xff
	.zero		1


	//   ....[153]....
        /*0a8c*/ 	.word	0x00009790
        /*0a90*/ 	.word	0x00000000
        /*0a94*/ 	.word	0x00000000
        /*0a98*/ 	.short	0x010a
        /*0a9a*/ 	.byte	0xff
	.zero		1


	//   ....[154]....
        /*0a9c*/ 	.word	0x000097f0
        /*0aa0*/ 	.word	0x00000000
        /*0aa4*/ 	.word	0x00000000
        /*0aa8*/ 	.short	0x010a
        /*0aaa*/ 	.byte	0xff
	.zero		1


	//   ....[155]....
        /*0aac*/ 	.word	0x00009850
        /*0ab0*/ 	.word	0x00000000
        /*0ab4*/ 	.word	0x00000000
        /*0ab8*/ 	.short	0x010a
        /*0aba*/ 	.byte	0xff
	.zero		1


	//   ....[156]....
        /*0abc*/ 	.word	0x000098b0
        /*0ac0*/ 	.word	0x00000000
        /*0ac4*/ 	.word	0x00000000
        /*0ac8*/ 	.short	0x010a
        /*0aca*/ 	.byte	0xff
	.zero		1


	//   ....[157]....
        /*0acc*/ 	.word	0x00009910
        /*0ad0*/ 	.word	0x00000000
        /*0ad4*/ 	.word	0x00000000
        /*0ad8*/ 	.short	0x010a
        /*0ada*/ 	.byte	0xff
	.zero		1


	//   ....[158]....
        /*0adc*/ 	.word	0x00009970
        /*0ae0*/ 	.word	0x00000000
        /*0ae4*/ 	.word	0x00000000
        /*0ae8*/ 	.short	0x010a
        /*0aea*/ 	.byte	0xff
	.zero		1


	//   ....[159]....
        /*0aec*/ 	.word	0x000099d0
        /*0af0*/ 	.word	0x00000000
        /*0af4*/ 	.word	0x00000000
        /*0af8*/ 	.short	0x010a
        /*0afa*/ 	.byte	0xff
	.zero		1


	//   ....[160]....
        /*0afc*/ 	.word	0x00009a30
        /*0b00*/ 	.word	0x00000000
        /*0b04*/ 	.word	0x00000000
        /*0b08*/ 	.short	0x010a
        /*0b0a*/ 	.byte	0xff
	.zero		1


	//   ....[161]....
        /*0b0c*/ 	.word	0x00009a90
        /*0b10*/ 	.word	0x00000000
        /*0b14*/ 	.word	0x00000000
        /*0b18*/ 	.short	0x010a
        /*0b1a*/ 	.byte	0xff
	.zero		1


	//   ....[162]....
        /*0b1c*/ 	.word	0x00009af0
        /*0b20*/ 	.word	0x00000000
        /*0b24*/ 	.word	0x00000000
        /*0b28*/ 	.short	0x010a
        /*0b2a*/ 	.byte	0xff
	.zero		1


	//   ....[163]....
        /*0b2c*/ 	.word	0x00009b50
        /*0b30*/ 	.word	0x00000000
        /*0b34*/ 	.word	0x00000000
        /*0b38*/ 	.short	0x010a
        /*0b3a*/ 	.byte	0xff
	.zero		1


	//   ....[164]....
        /*0b3c*/ 	.word	0x00009bb0
        /*0b40*/ 	.word	0x00000000
        /*0b44*/ 	.word	0x00000000
        /*0b48*/ 	.short	0x010a
        /*0b4a*/ 	.byte	0xff
	.zero		1


	//   ....[165]....
        /*0b4c*/ 	.word	0x00009c10
        /*0b50*/ 	.word	0x00000000
        /*0b54*/ 	.word	0x00000000
        /*0b58*/ 	.short	0x010a
        /*0b5a*/ 	.byte	0xff
	.zero		1


	//   ....[166]....
        /*0b5c*/ 	.word	0x00009c70
        /*0b60*/ 	.word	0x00000000
        /*0b64*/ 	.word	0x00000000
        /*0b68*/ 	.short	0x010a
        /*0b6a*/ 	.byte	0xff
	.zero		1


	//   ....[167]....
        /*0b6c*/ 	.word	0x00009cd0
        /*0b70*/ 	.word	0x00000000
        /*0b74*/ 	.word	0x00000000
        /*0b78*/ 	.short	0x010a
        /*0b7a*/ 	.byte	0xff
	.zero		1


	//   ....[168]....
        /*0b7c*/ 	.word	0x00009d30
        /*0b80*/ 	.word	0x00000000
        /*0b84*/ 	.word	0x00000000
        /*0b88*/ 	.short	0x010a
        /*0b8a*/ 	.byte	0xff
	.zero		1


	//   ....[169]....
        /*0b8c*/ 	.word	0x00009d90
        /*0b90*/ 	.word	0x00000000
        /*0b94*/ 	.word	0x00000000
        /*0b98*/ 	.short	0x010a
        /*0b9a*/ 	.byte	0xff
	.zero		1


	//   ....[170]....
        /*0b9c*/ 	.word	0x00009df0
        /*0ba0*/ 	.word	0x00000000
        /*0ba4*/ 	.word	0x00000000
        /*0ba8*/ 	.short	0x010a
        /*0baa*/ 	.byte	0xff
	.zero		1


	//   ....[171]....
        /*0bac*/ 	.word	0x00009e50
        /*0bb0*/ 	.word	0x00000000
        /*0bb4*/ 	.word	0x00000000
        /*0bb8*/ 	.short	0x010a
        /*0bba*/ 	.byte	0xff
	.zero		1


	//   ....[172]....
        /*0bbc*/ 	.word	0x00009eb0
        /*0bc0*/ 	.word	0x00000004
        /*0bc4*/ 	.word	0x000001d8
        /*0bc8*/ 	.short	0x010a
        /*0bca*/ 	.byte	0xff
	.zero		1


	//   ....[173]....
        /*0bcc*/ 	.word	0x00009f10
        /*0bd0*/ 	.word	0x00000004
        /*0bd4*/ 	.word	0x000001d0
        /*0bd8*/ 	.short	0x010a
        /*0bda*/ 	.byte	0xff
	.zero		1


	//   ....[174]....
        /*0bdc*/ 	.word	0x00009f70
        /*0be0*/ 	.word	0x00000005
        /*0be4*/ 	.word	0x00000008
        /*0be8*/ 	.short	0x010a
        /*0bea*/ 	.byte	0xff
	.zero		1


	//   ....[175]....
        /*0bec*/ 	.word	0x0000a050
        /*0bf0*/ 	.word	0x00000003
        /*0bf4*/ 	.word	0x00000008
        /*0bf8*/ 	.short	0x010a
        /*0bfa*/ 	.byte	0xff
	.zero		1


	//   ....[176]....
        /*0bfc*/ 	.word	0x0000a0b0
        /*0c00*/ 	.word	0x00000004
        /*0c04*/ 	.word	0x000001d0
        /*0c08*/ 	.short	0x010a
        /*0c0a*/ 	.byte	0xff
	.zero		1


	//   ....[177]....
        /*0c0c*/ 	.word	0x0000a110
        /*0c10*/ 	.word	0x00000004
        /*0c14*/ 	.word	0x000001f0
        /*0c18*/ 	.short	0x010a
        /*0c1a*/ 	.byte	0xff
	.zero		1


	//   ....[178]....
        /*0c1c*/ 	.word	0x0000a170
        /*0c20*/ 	.word	0x00000004
        /*0c24*/ 	.word	0x00000000
        /*0c28*/ 	.short	0x010a
        /*0c2a*/ 	.byte	0xff
	.zero		1


	//   ....[179]....
        /*0c2c*/ 	.word	0x0000a1d0
        /*0c30*/ 	.word	0x00000000
        /*0c34*/ 	.word	0x00000000
        /*0c38*/ 	.short	0x010a
        /*0c3a*/ 	.byte	0xff
	.zero		1


	//   ....[180]....
        /*0c3c*/ 	.word	0x0000a230
        /*0c40*/ 	.word	0x00000000
        /*0c44*/ 	.word	0x00000200
        /*0c48*/ 	.short	0x010a
        /*0c4a*/ 	.byte	0xff
	.zero		1


	//   ....[181]....
        /*0c4c*/ 	.word	0x0000a290
        /*0c50*/ 	.word	0x00000000
        /*0c54*/ 	.word	0x000001d0
        /*0c58*/ 	.short	0x010a
        /*0c5a*/ 	.byte	0xff
	.zero		1


	//   ....[182]....
        /*0c5c*/ 	.word	0x0000a2f0
        /*0c60*/ 	.word	0x00000000
        /*0c64*/ 	.word	0x000001c8
        /*0c68*/ 	.short	0x010a
        /*0c6a*/ 	.byte	0xff
	.zero		1


	//   ....[183]....
        /*0c6c*/ 	.word	0x0000a350
        /*0c70*/ 	.word	0x00000002
        /*0c74*/ 	.word	0x000001b0
        /*0c78*/ 	.short	0x010a
        /*0c7a*/ 	.byte	0xff
	.zero		1


	//   ....[184]....
        /*0c7c*/ 	.word	0x0000a3b0
        /*0c80*/ 	.word	0x00000000
        /*0c84*/ 	.word	0x000001b8
        /*0c88*/ 	.short	0x010a
        /*0c8a*/ 	.byte	0xff
	.zero		1


	//   ....[185]....
        /*0c8c*/ 	.word	0x0000a410
        /*0c90*/ 	.word	0x00000000
        /*0c94*/ 	.word	0x000001b0
        /*0c98*/ 	.short	0x010a
        /*0c9a*/ 	.byte	0xff
	.zero		1


	//   ....[186]....
        /*0c9c*/ 	.word	0x0000a470
        /*0ca0*/ 	.word	0x00000000
        /*0ca4*/ 	.word	0x000001d0
        /*0ca8*/ 	.short	0x010a
        /*0caa*/ 	.byte	0xff
	.zero		1


	//   ....[187]....
        /*0cac*/ 	.word	0x0000a4c0
        /*0cb0*/ 	.word	0x00000000
        /*0cb4*/ 	.word	0x000001a0
        /*0cb8*/ 	.short	0x010a
        /*0cba*/ 	.byte	0xff
	.zero		1


	//   ....[188]....
        /*0cbc*/ 	.word	0x0000a510
        /*0cc0*/ 	.word	0x00000067
        /*0cc4*/ 	.word	0x000001e0
        /*0cc8*/ 	.short	0x010a
        /*0cca*/ 	.byte	0xff
	.zero		1


	//   ....[189]....
        /*0ccc*/ 	.word	0x0000a560
        /*0cd0*/ 	.word	0x00000074
        /*0cd4*/ 	.word	0x000001a0
        /*0cd8*/ 	.short	0x010a
        /*0cda*/ 	.byte	0xff
	.zero		1


	//----- nvinfo : EIATTR_NUM_MBARRIERS
	.align		4
.L_47:
        /*0cdc*/ 	.byte	0x03, 0x38
        /*0cde*/ 	.short	0x0041


	//----- nvinfo : EIATTR_EXIT_INSTR_OFFSETS
	.align		4
        /*0ce0*/ 	.byte	0x04, 0x1c
        /*0ce2*/ 	.short	(.L_49 - .L_48)


	//   ....[0]....
.L_48:
        /*0ce4*/ 	.word	0x00003f60


	//   ....[1]....
        /*0ce8*/ 	.word	0x000041f0


	//   ....[2]....
        /*0cec*/ 	.word	0x00004250


	//   ....[3]....
        /*0cf0*/ 	.word	0x000053f0


	//   ....[4]....
        /*0cf4*/ 	.word	0x00006500


	//   ....[5]....
        /*0cf8*/ 	.word	0x00006540


	//   ....[6]....
        /*0cfc*/ 	.word	0x00009410


	//----- nvinfo : EIATTR_MAX_THREADS
	.align		4
.L_49:
        /*0d00*/ 	.byte	0x04, 0x05
        /*0d02*/ 	.short	(.L_51 - .L_50)
.L_50:
        /*0d04*/ 	.word	0x00000100
        /*0d08*/ 	.word	0x00000001
        /*0d0c*/ 	.word	0x00000001


	//----- nvinfo : EIATTR_CRS_STACK_SIZE
	.align		4
.L_51:
        /*0d10*/ 	.byte	0x04, 0x1e
        /*0d12*/ 	.short	(.L_53 - .L_52)
.L_52:
        /*0d14*/ 	.word	0x00000000


	//----- nvinfo : EIATTR_CBANK_PARAM_SIZE
	.align		4
.L_53:
        /*0d18*/ 	.byte	0x03, 0x19
        /*0d1a*/ 	.short	0x0900


	//----- nvinfo : EIATTR_PARAM_CBANK
	.align		4
        /*0d1c*/ 	.byte	0x04, 0x0a
        /*0d1e*/ 	.short	(.L_55 - .L_54)
	.align		4
.L_54:
        /*0d20*/ 	.word	index@(.nv.constant0._ZN7cutlass13device_kernelINS_4conv6kernel13ConvUniversalINS1_16ConvProblemShapeILNS1_8OperatorE1ELi3EEENS1_10collective14CollectiveConvINS1_47MainloopSm100TmaUmmaWarpSpecializedImplicitGemmILS5_1ELi26ELi3ELi1ELi2EN4cute5tupleIJNSA_1CILi2EEENSC_ILi1EEESE_EEEEENSB_IJNSC_ILi128EEESH_NSB_IJNSC_ILi64EEEEEEEEENS_12float_e4m3_tESL_NSA_8TiledMMAINSA_8MMA_AtomIJNSA_10MMA_TraitsINSA_25SM100_MMA_F8F6F4_2x1SM_SSEJSL_SL_fSH_SH_NSA_17integral_constantINSA_4UMMA5MajorELSS_0EEENSQ_ISS_LSS_1EEENSQ_INSR_7ScaleInELSV_0EEESW_EEEEEENSA_6LayoutINSB_IJSE_SE_SE_EEENSB_IJNSC_ILi0EEES11_S11_EEEEENSB_IJNSA_10UnderscoreES14_S14_EEEEENS7_6detail27Sm100ImplicitGemmTileTraitsINSA_25SM100_TMA_2SM_LOAD_IM2COLENSA_14ComposedLayoutINSA_7SwizzleILi2ELi4ELi3EEENSA_18smem_ptr_flag_bitsILi8EEENSZ_INSB_IJNSC_ILi8EEESI_EEENSB_IJSI_SE_EEEEEEEvEENS18_INSA_18SM100_TMA_2SM_LOADENS1A_IS1C_S1E_NSZ_INSB_IJSI_S1F_EEENSB_IJSE_SI_EEEEEEEvEEEENS_8epilogue10collective18CollectiveEpilogueINS1S_23Sm100TmaWarpSpecializedILi2ELi2ELi32ELb0ELb0EEEJNSB_IJSI_SH_SJ_EEENSB_IJNSZ_ISI_SE_EENSZ_INSB_IJNSC_ILi32EEESD_EEES1N_EEEEESL_NSB_IJNSB_IJllllEEESE_S11_EEESL_S24_NS1S_6fusion15FusionCallbacksIS1W_NS25_17LinearCombinationISL_fSL_fLNS_15FloatRoundStyleE2EEES1X_S22_JEEENSA_5SM1004TMEM4LOAD26SM100_TMEM_LOAD_32dp32b32xENSA_20SM90_TMA_LOAD_IM2COLENS1A_INS1B_ILi1ELi4ELi3EEES1E_NSZ_INSB_IJS1F_S1Z_EEENSB_IJS1Z_SE_EEEEEEENSA_39AutoVectorizingCopyWithAssumedAlignmentILi128EEENSA_21SM90_TMA_STORE_IM2COLES2K_S2M_S2M_EEEvvEEEEvNT_6ParamsE)
        /*0d24*/ 	.short	0x0380
        /*0d26*/ 	.short	0x0900


	//----- nvinfo : EIATTR_SW_WAR
	.align		4
.L_55:
        /*0d28*/ 	.byte	0x04, 0x36
        /*0d2a*/ 	.short	(.L_57 - .L_56)
.L_56:
        /*0d2c*/ 	.word	0x00000008
.L_57:


//--------------------- .nv.callgraph             --------------------------
	.section	.nv.callgraph,"",@"SHT_CUDA_CALLGRAPH"
	.align	4
	.sectionentsize	8
	.align		4
        /*0000*/ 	.word	0x00000000
	.align		4
        /*0004*/ 	.word	0xffffffff
	.align		4
        /*0008*/ 	.word	index@(_ZN7cutlass13device_kernelINS_4conv6kernel13ConvUniversalINS1_16ConvProblemShapeILNS1_8OperatorE1ELi3EEENS1_10collective14CollectiveConvINS1_47MainloopSm100TmaUmmaWarpSpecializedImplicitGemmILS5_1ELi26ELi3ELi1ELi2EN4cute5tupleIJNSA_1CILi2EEENSC_ILi1EEESE_EEEEENSB_IJNSC_ILi128EEESH_NSB_IJNSC_ILi64EEEEEEEEENS_12float_e4m3_tESL_NSA_8TiledMMAINSA_8MMA_AtomIJNSA_10MMA_TraitsINSA_25SM100_MMA_F8F6F4_2x1SM_SSEJSL_SL_fSH_SH_NSA_17integral_constantINSA_4UMMA5MajorELSS_0EEENSQ_ISS_LSS_1EEENSQ_INSR_7ScaleInELSV_0EEESW_EEEEEENSA_6LayoutINSB_IJSE_SE_SE_EEENSB_IJNSC_ILi0EEES11_S11_EEEEENSB_IJNSA_10UnderscoreES14_S14_EEEEENS7_6detail27Sm100ImplicitGemmTileTraitsINSA_25SM100_TMA_2SM_LOAD_IM2COLENSA_14ComposedLayoutINSA_7SwizzleILi2ELi4ELi3EEENSA_18smem_ptr_flag_bitsILi8EEENSZ_INSB_IJNSC_ILi8EEESI_EEENSB_IJSI_SE_EEEEEEEvEENS18_INSA_18SM100_TMA_2SM_LOADENS1A_IS1C_S1E_NSZ_INSB_IJSI_S1F_EEENSB_IJSE_SI_EEEEEEEvEEEENS_8epilogue10collective18CollectiveEpilogueINS1S_23Sm100TmaWarpSpecializedILi2ELi2ELi32ELb0ELb0EEEJNSB_IJSI_SH_SJ_EEENSB_IJNSZ_ISI_SE_EENSZ_INSB_IJNSC_ILi32EEESD_EEES1N_EEEEESL_NSB_IJNSB_IJllllEEESE_S11_EEESL_S24_NS1S_6fusion15FusionCallbacksIS1W_NS25_17LinearCombinationISL_fSL_fLNS_15FloatRoundStyleE2EEES1X_S22_JEEENSA_5SM1004TMEM4LOAD26SM100_TMEM_LOAD_32dp32b32xENSA_20SM90_TMA_LOAD_IM2COLENS1A_INS1B_ILi1ELi4ELi3EEES1E_NSZ_INSB_IJS1F_S1Z_EEENSB_IJS1Z_SE_EEEEEEENSA_39AutoVectorizingCopyWithAssumedAlignmentILi128EEENSA_21SM90_TMA_STORE_IM2COLES2K_S2M_S2M_EEEvvEEEEvNT_6ParamsE)
	.align		4
        /*000c*/ 	.word	index@(__assertfail)
	.align		4
        /*0010*/ 	.word	0x00000000
	.align		4
        /*0014*/ 	.word	0xfffffffe
	.align		4
        /*0018*/ 	.word	0x00000000
	.align		4
        /*001c*/ 	.word	0xfffffffd
	.align		4
        /*0020*/ 	.word	0x00000000
	.align		4
        /*0024*/ 	.word	0xfffffffc


//--------------------- .nv.constant4             --------------------------
	.section	.nv.constant4,"a",@progbits
	.align	8
	.align		8
.nv.constant4:
        /*0000*/ 	.dword	__assertfail
	.align		8
        /*0008*/ 	.dword	__unnamed_1
	.align		8
        /*0010*/ 	.dword	__unnamed_2
	.align		8
        /*0018*/ 	.dword	_ZN39_INTERNAL_2ffc3b61_4_k_cu_adb3addf_41924cuda3std3__45__cpo5beginE
	.align		8
        /*0020*/ 	.dword	_ZN39_INTERNAL_2ffc3b61_4_k_cu_adb3addf_41924cuda3std3__45__cpo3endE
	.align		8
        /*0028*/ 	.dword	_ZN39_INTERNAL_2ffc3b61_4_k_cu_adb3addf_41924cuda3std3__45__cpo6cbeginE
	.align		8
        /*0030*/ 	.dword	_ZN39_INTERNAL_2ffc3b61_4_k_cu_adb3addf_41924cuda3std3__45__cpo4cendE
	.align		8
        /*0038*/ 	.dword	_ZN39_INTERNAL_2ffc3b61_4_k_cu_adb3addf_41924cuda3std3__441_GLOBAL__N__2ffc3b61_4_k_cu_adb3addf_41926ignoreE
	.align		8
        /*0040*/ 	.dword	_ZN39_INTERNAL_2ffc3b61_4_k_cu_adb3addf_41924cuda3std3__419piecewise_constructE
	.align		8
        /*0048*/ 	.dword	_ZN39_INTERNAL_2ffc3b61_4_k_cu_adb3addf_41924cuda3std3__48in_placeE
	.align		8
        /*0050*/ 	.dword	_ZN39_INTERNAL_2ffc3b61_4_k_cu_adb3addf_41924cuda3std6ranges3__45__cpo4swapE
	.align		8
        /*0058*/ 	.dword	_ZN39_INTERNAL_2ffc3b61_4_k_cu_adb3addf_41924cuda3std6ranges3__45__cpo9iter_moveE
	.align		8
        /*0060*/ 	.dword	_ZN39_INTERNAL_2ffc3b61_4_k_cu_adb3addf_41924cute7productE
	.align		8
        /*0068*/ 	.dword	_ZN39_INTERNAL_2ffc3b61_4_k_cu_adb3addf_41924cute1_E
	.align		8
        /*0070*/ 	.dword	$str$27
	.align		8
        /*0078*/ 	.dword	$str$28
	.align		8
        /*0080*/ 	.dword	$str$29
	.align		8
        /*0088*/ 	.dword	$str$30


//--------------------- .text._ZN7cutlass13device_kernelINS_4conv6kernel13ConvUniversalINS1_16ConvProblemShapeILNS1_8OperatorE1ELi3EEENS1_10collective14CollectiveConvINS1_47MainloopSm100TmaUmmaWarpSpecializedImplicitGemmILS5_1ELi26ELi3ELi1ELi2EN4cute5tupleIJNSA_1CILi2EEENSC_ILi1EEESE_EEEEENSB_IJNSC_ILi128EEESH_NSB_IJNSC_ILi64EEEEEEEEENS_12float_e4m3_tESL_NSA_8TiledMMAINSA_8MMA_AtomIJNSA_10MMA_TraitsINSA_25SM100_MMA_F8F6F4_2x1SM_SSEJSL_SL_fSH_SH_NSA_17integral_constantINSA_4UMMA5MajorELSS_0EEENSQ_ISS_LSS_1EEENSQ_INSR_7ScaleInELSV_0EEESW_EEEEEENSA_6LayoutINSB_IJSE_SE_SE_EEENSB_IJNSC_ILi0EEES11_S11_EEEEENSB_IJNSA_10UnderscoreES14_S14_EEEEENS7_6detail27Sm100ImplicitGemmTileTraitsINSA_25SM100_TMA_2SM_LOAD_IM2COLENSA_14ComposedLayoutINSA_7SwizzleILi2ELi4ELi3EEENSA_18smem_ptr_flag_bitsILi8EEENSZ_INSB_IJNSC_ILi8EEESI_EEENSB_IJSI_SE_EEEEEEEvEENS18_INSA_18SM100_TMA_2SM_LOADENS1A_IS1C_S1E_NSZ_INSB_IJSI_S1F_EEENSB_IJSE_SI_EEEEEEEvEEEENS_8epilogue10collective18CollectiveEpilogueINS1S_23Sm100TmaWarpSpecializedILi2ELi2ELi32ELb0ELb0EEEJNSB_IJSI_SH_SJ_EEENSB_IJNSZ_ISI_SE_EENSZ_INSB_IJNSC_ILi32EEESD_EEES1N_EEEEESL_NSB_IJNSB_IJllllEEESE_S11_EEESL_S24_NS1S_6fusion15FusionCallbacksIS1W_NS25_17LinearCombinationISL_fSL_fLNS_15FloatRoundStyleE2EEES1X_S22_JEEENSA_5SM1004TMEM4LOAD26SM100_TMEM_LOAD_32dp32b32xENSA_20SM90_TMA_LOAD_IM2COLENS1A_INS1B_ILi1ELi4ELi3EEES1E_NSZ_INSB_IJS1F_S1Z_EEENSB_IJS1Z_SE_EEEEEEENSA_39AutoVectorizingCopyWithAssumedAlignmentILi128EEENSA_21SM90_TMA_STORE_IM2COLES2K_S2M_S2M_EEEvvEEEEvNT_6ParamsE --------------------------
	.section	.text._ZN7cutlass13device_kernelINS_4conv6kernel13ConvUniversalINS1_16ConvProblemShapeILNS1_8OperatorE1ELi3EEENS1_10collective14CollectiveConvINS1_47MainloopSm100TmaUmmaWarpSpecializedImplicitGemmILS5_1ELi26ELi3ELi1ELi2EN4cute5tupleIJNSA_1CILi2EEENSC_ILi1EEESE_EEEEENSB_IJNSC_ILi128EEESH_NSB_IJNSC_ILi64EEEEEEEEENS_12float_e4m3_tESL_NSA_8TiledMMAINSA_8MMA_AtomIJNSA_10MMA_TraitsINSA_25SM100_MMA_F8F6F4_2x1SM_SSEJSL_SL_fSH_SH_NSA_17integral_constantINSA_4UMMA5MajorELSS_0EEENSQ_ISS_LSS_1EEENSQ_INSR_7ScaleInELSV_0EEESW_EEEEEENSA_6LayoutINSB_IJSE_SE_SE_EEENSB_IJNSC_ILi0EEES11_S11_EEEEENSB_IJNSA_10UnderscoreES14_S14_EEEEENS7_6detail27Sm100ImplicitGemmTileTraitsINSA_25SM100_TMA_2SM_LOAD_IM2COLENSA_14ComposedLayoutINSA_7SwizzleILi2ELi4ELi3EEENSA_18smem_ptr_flag_bitsILi8EEENSZ_INSB_IJNSC_ILi8EEESI_EEENSB_IJSI_SE_EEEEEEEvEENS18_INSA_18SM100_TMA_2SM_LOADENS1A_IS1C_S1E_NSZ_INSB_IJSI_S1F_EEENSB_IJSE_SI_EEEEEEEvEEEENS_8epilogue10collective18CollectiveEpilogueINS1S_23Sm100TmaWarpSpecializedILi2ELi2ELi32ELb0ELb0EEEJNSB_IJSI_SH_SJ_EEENSB_IJNSZ_ISI_SE_EENSZ_INSB_IJNSC_ILi32EEESD_EEES1N_EEEEESL_NSB_IJNSB_IJllllEEESE_S11_EEESL_S24_NS1S_6fusion15FusionCallbacksIS1W_NS25_17LinearCombinationISL_fSL_fLNS_15FloatRoundStyleE2EEES1X_S22_JEEENSA_5SM1004TMEM4LOAD26SM100_TMEM_LOAD_32dp32b32xENSA_20SM90_TMA_LOAD_IM2COLENS1A_INS1B_ILi1ELi4ELi3EEES1E_NSZ_INSB_IJS1F_S1Z_EEENSB_IJS1Z_SE_EEEEEEENSA_39AutoVectorizingCopyWithAssumedAlignmentILi128EEENSA_21SM90_TMA_STORE_IM2COLES2K_S2M_S2M_EEEvvEEEEvNT_6ParamsE,"ax",@progbits
	.align	128
.text._ZN7cutlass13device_kernelINS_4conv6kernel13ConvUniversalINS1_16ConvProblemShapeILNS1_8OperatorE1ELi3EEENS1_10collective14CollectiveConvINS1_47MainloopSm100TmaUmmaWarpSpecializedImplicitGemmILS5_1ELi26ELi3ELi1ELi2EN4cute5tupleIJNSA_1CILi2EEENSC_ILi1EEESE_EEEEENSB_IJNSC_ILi128EEESH_NSB_IJNSC_ILi64EEEEEEEEENS_12float_e4m3_tESL_NSA_8TiledMMAINSA_8MMA_AtomIJNSA_10MMA_TraitsINSA_25SM100_MMA_F8F6F4_2x1SM_SSEJSL_SL_fSH_SH_NSA_17integral_constantINSA_4UMMA5MajorELSS_0EEENSQ_ISS_LSS_1EEENSQ_INSR_7ScaleInELSV_0EEESW_EEEEEENSA_6LayoutINSB_IJSE_SE_SE_EEENSB_IJNSC_ILi0EEES11_S11_EEEEENSB_IJNSA_10UnderscoreES14_S14_EEEEENS7_6detail27Sm100ImplicitGemmTileTraitsINSA_25SM100_TMA_2SM_LOAD_IM2COLENSA_14ComposedLayoutINSA_7SwizzleILi2ELi4ELi3EEENSA_18smem_ptr_flag_bitsILi8EEENSZ_INSB_IJNSC_ILi8EEESI_EEENSB_IJSI_SE_EEEEEEEvEENS18_INSA_18SM100_TMA_2SM_LOADENS1A_IS1C_S1E_NSZ_INSB_IJSI_S1F_EEENSB_IJSE_SI_EEEEEEEvEEEENS_8epilogue10collective18CollectiveEpilogueINS1S_23Sm100TmaWarpSpecializedILi2ELi2ELi32ELb0ELb0EEEJNSB_IJSI_SH_SJ_EEENSB_IJNSZ_ISI_SE_EENSZ_INSB_IJNSC_ILi32EEESD_EEES1N_EEEEESL_NSB_IJNSB_IJllllEEESE_S11_EEESL_S24_NS1S_6fusion15FusionCallbacksIS1W_NS25_17LinearCombinationISL_fSL_fLNS_15FloatRoundStyleE2EEES1X_S22_JEEENSA_5SM1004TMEM4LOAD26SM100_TMEM_LOAD_32dp32b32xENSA_20SM90_TMA_LOAD_IM2COLENS1A_INS1B_ILi1ELi4ELi3EEES1E_NSZ_INSB_IJS1F_S1Z_EEENSB_IJS1Z_SE_EEEEEEENSA_39AutoVectorizingCopyWithAssumedAlignmentILi128EEENSA_21SM90_TMA_STORE_IM2COLES2K_S2M_S2M_EEEvvEEEEvNT_6ParamsE:
        .type           _ZN7cutlass13device_kernelINS_4conv6kernel13ConvUniversalINS1_16ConvProblemShapeILNS1_8OperatorE1ELi3EEENS1_10collective14CollectiveConvINS1_47MainloopSm100TmaUmmaWarpSpecializedImplicitGemmILS5_1ELi26ELi3ELi1ELi2EN4cute5tupleIJNSA_1CILi2EEENSC_ILi1EEESE_EEEEENSB_IJNSC_ILi128EEESH_NSB_IJNSC_ILi64EEEEEEEEENS_12float_e4m3_tESL_NSA_8TiledMMAINSA_8MMA_AtomIJNSA_10MMA_TraitsINSA_25SM100_MMA_F8F6F4_2x1SM_SSEJSL_SL_fSH_SH_NSA_17integral_constantINSA_4UMMA5MajorELSS_0EEENSQ_ISS_LSS_1EEENSQ_INSR_7ScaleInELSV_0EEESW_EEEEEENSA_6LayoutINSB_IJSE_SE_SE_EEENSB_IJNSC_ILi0EEES11_S11_EEEEENSB_IJNSA_10UnderscoreES14_S14_EEEEENS7_6detail27Sm100ImplicitGemmTileTraitsINSA_25SM100_TMA_2SM_LOAD_IM2COLENSA_14ComposedLayoutINSA_7SwizzleILi2ELi4ELi3EEENSA_18smem_ptr_flag_bitsILi8EEENSZ_INSB_IJNSC_ILi8EEESI_EEENSB_IJSI_SE_EEEEEEEvEENS18_INSA_18SM100_TMA_2SM_LOADENS1A_IS1C_S1E_NSZ_INSB_IJSI_S1F_EEENSB_IJSE_SI_EEEEEEEvEEEENS_8epilogue10collective18CollectiveEpilogueINS1S_23Sm100TmaWarpSpecializedILi2ELi2ELi32ELb0ELb0EEEJNSB_IJSI_SH_SJ_EEENSB_IJNSZ_ISI_SE_EENSZ_INSB_IJNSC_ILi32EEESD_EEES1N_EEEEESL_NSB_IJNSB_IJllllEEESE_S11_EEESL_S24_NS1S_6fusion15FusionCallbacksIS1W_NS25_17LinearCombinationISL_fSL_fLNS_15FloatRoundStyleE2EEES1X_S22_JEEENSA_5SM1004TMEM4LOAD26SM100_TMEM_LOAD_32dp32b32xENSA_20SM90_TMA_LOAD_IM2COLENS1A_INS1B_ILi1ELi4ELi3EEES1E_NSZ_INSB_IJS1F_S1Z_EEENSB_IJS1Z_SE_EEEEEEENSA_39AutoVectorizingCopyWithAssumedAlignmentILi128EEENSA_21SM90_TMA_STORE_IM2COLES2K_S2M_S2M_EEEvvEEEEvNT_6ParamsE,@function
        .size           _ZN7cutlass13device_kernelINS_4conv6kernel13ConvUniversalINS1_16ConvProblemShapeILNS1_8OperatorE1ELi3EEENS1_10collective14CollectiveConvINS1_47MainloopSm100TmaUmmaWarpSpecializedImplicitGemmILS5_1ELi26ELi3ELi1ELi2EN4cute5tupleIJNSA_1CILi2EEENSC_ILi1EEESE_EEEEENSB_IJNSC_ILi128EEESH_NSB_IJNSC_ILi64EEEEEEEEENS_12float_e4m3_tESL_NSA_8TiledMMAINSA_8MMA_AtomIJNSA_10MMA_TraitsINSA_25SM100_MMA_F8F6F4_2x1SM_SSEJSL_SL_fSH_SH_NSA_17integral_constantINSA_4UMMA5MajorELSS_0EEENSQ_ISS_LSS_1EEENSQ_INSR_7ScaleInELSV_0EEESW_EEEEEENSA_6LayoutINSB_IJSE_SE_SE_EEENSB_IJNSC_ILi0EEES11_S11_EEEEENSB_IJNSA_10UnderscoreES14_S14_EEEEENS7_6detail27Sm100ImplicitGemmTileTraitsINSA_25SM100_TMA_2SM_LOAD_IM2COLENSA_14ComposedLayoutINSA_7SwizzleILi2ELi4ELi3EEENSA_18smem_ptr_flag_bitsILi8EEENSZ_INSB_IJNSC_ILi8EEESI_EEENSB_IJSI_SE_EEEEEEEvEENS18_INSA_18SM100_TMA_2SM_LOADENS1A_IS1C_S1E_NSZ_INSB_IJSI_S1F_EEENSB_IJSE_SI_EEEEEEEvEEEENS_8epilogue10collective18CollectiveEpilogueINS1S_23Sm100TmaWarpSpecializedILi2ELi2ELi32ELb0ELb0EEEJNSB_IJSI_SH_SJ_EEENSB_IJNSZ_ISI_SE_EENSZ_INSB_IJNSC_ILi32EEESD_EEES1N_EEEEESL_NSB_IJNSB_IJllllEEESE_S11_EEESL_S24_NS1S_6fusion15FusionCallbacksIS1W_NS25_17LinearCombinationISL_fSL_fLNS_15FloatRoundStyleE2EEES1X_S22_JEEENSA_5SM1004TMEM4LOAD26SM100_TMEM_LOAD_32dp32b32xENSA_20SM90_TMA_LOAD_IM2COLENS1A_INS1B_ILi1ELi4ELi3EEES1E_NSZ_INSB_IJS1F_S1Z_EEENSB_IJS1Z_SE_EEEEEEENSA_39AutoVectorizingCopyWithAssumedAlignmentILi128EEENSA_21SM90_TMA_STORE_IM2COLES2K_S2M_S2M_EEEvvEEEEvNT_6ParamsE,(.L_x_221 - _ZN7cutlass13device_kernelINS_4conv6kernel13ConvUniversalINS1_16ConvProblemShapeILNS1_8OperatorE1ELi3EEENS1_10collective14CollectiveConvINS1_47MainloopSm100TmaUmmaWarpSpecializedImplicitGemmILS5_1ELi26ELi3ELi1ELi2EN4cute5tupleIJNSA_1CILi2EEENSC_ILi1EEESE_EEEEENSB_IJNSC_ILi128EEESH_NSB_IJNSC_ILi64EEEEEEEEENS_12float_e4m3_tESL_NSA_8TiledMMAINSA_8MMA_AtomIJNSA_10MMA_TraitsINSA_25SM100_MMA_F8F6F4_2x1SM_SSEJSL_SL_fSH_SH_NSA_17integral_constantINSA_4UMMA5MajorELSS_0EEENSQ_ISS_LSS_1EEENSQ_INSR_7ScaleInELSV_0EEESW_EEEEEENSA_6LayoutINSB_IJSE_SE_SE_EEENSB_IJNSC_ILi0EEES11_S11_EEEEENSB_IJNSA_10UnderscoreES14_S14_EEEEENS7_6detail27Sm100ImplicitGemmTileTraitsINSA_25SM100_TMA_2SM_LOAD_IM2COLENSA_14ComposedLayoutINSA_7SwizzleILi2ELi4ELi3EEENSA_18smem_ptr_flag_bitsILi8EEENSZ_INSB_IJNSC_ILi8EEESI_EEENSB_IJSI_SE_EEEEEEEvEENS18_INSA_18SM100_TMA_2SM_LOADENS1A_IS1C_S1E_NSZ_INSB_IJSI_S1F_EEENSB_IJSE_SI_EEEEEEEvEEEENS_8epilogue10collective18CollectiveEpilogueINS1S_23Sm100TmaWarpSpecializedILi2ELi2ELi32ELb0ELb0EEEJNSB_IJSI_SH_SJ_EEENSB_IJNSZ_ISI_SE_EENSZ_INSB_IJNSC_ILi32EEESD_EEES1N_EEEEESL_NSB_IJNSB_IJllllEEESE_S11_EEESL_S24_NS1S_6fusion15FusionCallbacksIS1W_NS25_17LinearCombinationISL_fSL_fLNS_15FloatRoundStyleE2EEES1X_S22_JEEENSA_5SM1004TMEM4LOAD26SM100_TMEM_LOAD_32dp32b32xENSA_20SM90_TMA_LOAD_IM2COLENS1A_INS1B_ILi1ELi4ELi3EEES1E_NSZ_INSB_IJS1F_S1Z_EEENSB_IJS1Z_SE_EEEEEEENSA_39AutoVectorizingCopyWithAssumedAlignmentILi128EEENSA_21SM90_TMA_STORE_IM2COLES2K_S2M_S2M_EEEvvEEEEvNT_6ParamsE)
        .other          _ZN7cutlass13device_kernelINS_4conv6kernel13ConvUniversalINS1_16ConvProblemShapeILNS1_8OperatorE1ELi3EEENS1_10collective14CollectiveConvINS1_47MainloopSm100TmaUmmaWarpSpecializedImplicitGemmILS5_1ELi26ELi3ELi1ELi2EN4cute5tupleIJNSA_1CILi2EEENSC_ILi1EEESE_EEEEENSB_IJNSC_ILi128EEESH_NSB_IJNSC_ILi64EEEEEEEEENS_12float_e4m3_tESL_NSA_8TiledMMAINSA_8MMA_AtomIJNSA_10MMA_TraitsINSA_25SM100_MMA_F8F6F4_2x1SM_SSEJSL_SL_fSH_SH_NSA_17integral_constantINSA_4UMMA5MajorELSS_0EEENSQ_ISS_LSS_1EEENSQ_INSR_7ScaleInELSV_0EEESW_EEEEEENSA_6LayoutINSB_IJSE_SE_SE_EEENSB_IJNSC_ILi0EEES11_S11_EEEEENSB_IJNSA_10UnderscoreES14_S14_EEEEENS7_6detail27Sm100ImplicitGemmTileTraitsINSA_25SM100_TMA_2SM_LOAD_IM2COLENSA_14ComposedLayoutINSA_7SwizzleILi2ELi4ELi3EEENSA_18smem_ptr_flag_bitsILi8EEENSZ_INSB_IJNSC_ILi8EEESI_EEENSB_IJSI_SE_EEEEEEEvEENS18_INSA_18SM100_TMA_2SM_LOADENS1A_IS1C_S1E_NSZ_INSB_IJSI_S1F_EEENSB_IJSE_SI_EEEEEEEvEEEENS_8epilogue10collective18CollectiveEpilogueINS1S_23Sm100TmaWarpSpecializedILi2ELi2ELi32ELb0ELb0EEEJNSB_IJSI_SH_SJ_EEENSB_IJNSZ_ISI_SE_EENSZ_INSB_IJNSC_ILi32EEESD_EEES1N_EEEEESL_NSB_IJNSB_IJllllEEESE_S11_EEESL_S24_NS1S_6fusion15FusionCallbacksIS1W_NS25_17LinearCombinationISL_fSL_fLNS_15FloatRoundStyleE2EEES1X_S22_JEEENSA_5SM1004TMEM4LOAD26SM100_TMEM_LOAD_32dp32b32xENSA_20SM90_TMA_LOAD_IM2COLENS1A_INS1B_ILi1ELi4ELi3EEES1E_NSZ_INSB_IJS1F_S1Z_EEENSB_IJS1Z_SE_EEEEEEENSA_39AutoVectorizingCopyWithAssumedAlignmentILi128EEENSA_21SM90_TMA_STORE_IM2COLES2K_S2M_S2M_EEEvvEEEEvNT_6ParamsE,@"STO_CUDA_ENTRY STV_DEFAULT"
_ZN7cutlass13device_kernelINS_4conv6kernel13ConvUniversalINS1_16ConvProblemShapeILNS1_8OperatorE1ELi3EEENS1_10collective14CollectiveConvINS1_47MainloopSm100TmaUmmaWarpSpecializedImplicitGemmILS5_1ELi26ELi3ELi1ELi2EN4cute5tupleIJNSA_1CILi2EEENSC_ILi1EEESE_EEEEENSB_IJNSC_ILi128EEESH_NSB_IJNSC_ILi64EEEEEEEEENS_12float_e4m3_tESL_NSA_8TiledMMAINSA_8MMA_AtomIJNSA_10MMA_TraitsINSA_25SM100_MMA_F8F6F4_2x1SM_SSEJSL_SL_fSH_SH_NSA_17integral_constantINSA_4UMMA5MajorELSS_0EEENSQ_ISS_LSS_1EEENSQ_INSR_7ScaleInELSV_0EEESW_EEEEEENSA_6LayoutINSB_IJSE_SE_SE_EEENSB_IJNSC_ILi0EEES11_S11_EEEEENSB_IJNSA_10UnderscoreES14_S14_EEEEENS7_6detail27Sm100ImplicitGemmTileTraitsINSA_25SM100_TMA_2SM_LOAD_IM2COLENSA_14ComposedLayoutINSA_7SwizzleILi2ELi4ELi3EEENSA_18smem_ptr_flag_bitsILi8EEENSZ_INSB_IJNSC_ILi8EEESI_EEENSB_IJSI_SE_EEEEEEEvEENS18_INSA_18SM100_TMA_2SM_LOADENS1A_IS1C_S1E_NSZ_INSB_IJSI_S1F_EEENSB_IJSE_SI_EEEEEEEvEEEENS_8epilogue10collective18CollectiveEpilogueINS1S_23Sm100TmaWarpSpecializedILi2ELi2ELi32ELb0ELb0EEEJNSB_IJSI_SH_SJ_EEENSB_IJNSZ_ISI_SE_EENSZ_INSB_IJNSC_ILi32EEESD_EEES1N_EEEEESL_NSB_IJNSB_IJllllEEESE_S11_EEESL_S24_NS1S_6fusion15FusionCallbacksIS1W_NS25_17LinearCombinationISL_fSL_fLNS_15FloatRoundStyleE2EEES1X_S22_JEEENSA_5SM1004TMEM4LOAD26SM100_TMEM_LOAD_32dp32b32xENSA_20SM90_TMA_LOAD_IM2COLENS1A_INS1B_ILi1ELi4ELi3EEES1E_NSZ_INSB_IJS1F_S1Z_EEENSB_IJS1Z_SE_EEEEEEENSA_39AutoVectorizingCopyWithAssumedAlignmentILi128EEENSA_21SM90_TMA_STORE_IM2COLES2K_S2M_S2M_EEEvvEEEEvNT_6ParamsE:
[----:B------:R-:W1:Y:S01]  /*0000*/  LDC R1, c[0x0][0x37c] ;  /* 0x0000df00ff017b82 */ /* 0x000e620000000800 */
[----:B------:R-:W2:Y:S01]  /*0010*/  S2R R97, SR_TID.X ;  /* 0x0000000000617919 */ /* 0x000ea20000002100 */
[----:B------:R-:W3:Y:S06]  /*0020*/  LDCU.64 UR8, c[0x0][0x990] ;  /* 0x00013200ff0877ac */ /* 0x000eec0008000a00 */
[----:B------:R-:W4:Y:S01]  /*0030*/  S2UR UR23, SR_CgaCtaId ;  /* 0x00000000001779c3 */ /* 0x000f220000008800 */
[----:B-1----:R-:W-:Y:S01]  /*0040*/  VIADD R1, R1, 0xfffffff8 ;  /* 0xfffffff801017836 */ /* 0x002fe20000000000 */
[----:B------:R-:W-:-:S02]  /*0050*/  PRMT R86, RZ, 0x7610, R86 ;  /* 0x00007610ff567816 */ /* 0x000fc40000000056 */
[----:B------:R-:W-:Y:S02]  /*0060*/  ELECT P1, URZ, PT ;  /* 0x0000000000ff782f */ /* 0x000fe40003820000 */
[----:B------:R-:W-:Y:S01]  /*0070*/  R2UR UR43, R1 ;  /* 0x00000000012b72ca */ /* 0x000fe200000e0000 */
[----:B---3--:R-:W-:-:S04]  /*0080*/  UISETP.NE.U32.AND UP0, UPT, UR8, URZ, UPT ;  /* 0x000000ff0800728c */ /* 0x008fc8000bf05070 */
[----:B------:R-:W-:Y:S02]  /*0090*/  UISETP.NE.AND.EX UP0, UPT, UR9, URZ, UPT, UP0 ;  /* 0x000000ff0900728c */ /* 0x000fe4000bf05300 */
[----:B----4-:R-:W-:Y:S02]  /*00a0*/  ULOP3.LUT UR31, UR23, 0x1, URZ, 0xc0, !UPT ;  /* 0x00000001171f7892 */ /* 0x010fe4000f8ec0ff */
[----:B------:R-:W-:Y:S01]  /*00b0*/  ULOP3.LUT UR30, UR23, 0x1, URZ, 0x3c, !UPT ;  /* 0x00000001171e7892 */ /* 0x000fe2000f8e3cff */
[----:B--2---:R-:W-:-:S05]  /*00c0*/  SHF.R.U32.HI R87, RZ, 0x5, R97 ;  /* 0x00000005ff577819 */ /* 0x004fca0000011661 */
[----:B------:R-:W1:Y:S02]  /*00d0*/  SHFL.IDX PT, R0, R87, RZ, 0x1f ;  /* 0x00001fff57007589 */ /* 0x000e6400000e0000 */
[----:B-1----:R-:W-:Y:S01]  /*00e0*/  R2UR UR18, R0 ;  /* 0x00000000001272ca */ /* 0x002fe200000e0000 */
[----:B------:R-:W-:-:S14]  /*00f0*/  BRA.U UP0, `(.L_x_0) ;  /* 0x0000000100307547 */ /* 0x000fdc000b800000 */
[----:B------:R-:W1:Y:S02]  /*0100*/  LDCU.64 UR4, c[0x0][0x988] ;  /* 0x00013100ff0477ac */ /* 0x000e640008000a00 */
[----:B-1----:R-:W-:-:S04]  /*0110*/  UISETP.NE.U32.AND UP0, UPT, UR4, URZ, UPT ;  /* 0x000000ff0400728c */ /* 0x002fc8000bf05070 */
[----:B------:R-:W-:-:S09]  /*0120*/  UISETP.NE.AND.EX UP0, UPT, UR5, URZ, UPT, UP0 ;  /* 0x000000ff0500728c */ /* 0x000fd2000bf05300 */
[----:B------:R-:W-:Y:S05]  /*0130*/  BRA.U !UP0, `(.L_x_1) ;  /* 0x0000000108147547 */ /* 0x000fea000b800000 */
[----:B------:R-:W1:Y:S01]  /*0140*/  LDC.64 R2, c[0x0][0x988] ;  /* 0x00026200ff027b82 */ /* 0x000e620000000a00 */
[----:B------:R-:W1:Y:S02]  /*0150*/  LDCU.64 UR4, c[0x0][0x358] ;  /* 0x00006b00ff0477ac */ /* 0x000e640008000a00 */
[----:B-1----:R1:W5:Y:S01]  /*0160*/  LDG.E R41, desc[UR4][R2.64] ;  /* 0x0000000402297981 */ /* 0x002362000c1e1900 */
[----:B------:R-:W-:Y:S01]  /*0170*/  HFMA2 R86, -RZ, RZ, 0, 5.9604644775390625e-08 ;  /* 0x00000001ff567431 */ /* 0x000fe200000001ff */
[----:B------:R-:W-:Y:S05]  /*0180*/  BRA `(.L_x_0) ;  /* 0x00000000000c7947 */ /* 0x000fea0003800000 */
.L_x_1:
[----:B------:R-:W1:Y:S01]  /*0190*/  LDCU UR4, c[0x0][0x980] ;  /* 0x00013000ff0477ac */ /* 0x000e620008000800 */
[----:B------:R-:W-:Y:S01]  /*01a0*/  HFMA2 R86, -RZ, RZ, 0, 5.9604644775390625e-08 ;  /* 0x00000001ff567431 */ /* 0x000fe200000001ff */
[----:B-1----:R-:W-:-:S07]  /*01b0*/  MOV R41, UR4 ;  /* 0x0000000400297c02 */ /* 0x002fce0008000f00 */
.L_x_0:
[----:B------:R-:W2:Y:S02]  /*01c0*/  LDCU.64 UR4, c[0x0][0x9b0] ;  /* 0x00013600ff0477ac */ /* 0x000ea40008000a00 */
[----:B--2---:R-:W-:-:S04]  /*01d0*/  UISETP.NE.U32.AND UP0, UPT, UR4, URZ, UPT ;  /* 0x000000ff0400728c */ /* 0x004fc8000bf05070 */
[----:B------:R-:W-:-:S09]  /*01e0*/  UISETP.NE.AND.EX UP0, UPT, UR5, URZ, UPT, UP0 ;  /* 0x000000ff0500728c */ /* 0x000fd2000bf05300 */
[----:B------:R-:W-:Y:S05]  /*01f0*/  BRA.U UP0, `(.L_x_2) ;  /* 0x0000000100287547 */ /* 0x000fea000b800000 */
[----:B------:R-:W2:Y:S02]  /*0200*/  LDCU.64 UR4, c[0x0][0x9a8] ;  /* 0x00013500ff0477ac */ /* 0x000ea40008000a00 */
[----:B--2---:R-:W-:-:S04]  /*0210*/  UISETP.NE.U32.AND UP0, UPT, UR4, URZ, UPT ;  /* 0x000000ff0400728c */ /* 0x004fc8000bf05070 */
[----:B------:R-:W-:-:S09]  /*0220*/  UISETP.NE.AND.EX UP0, UPT, UR5, URZ, UPT, UP0 ;  /* 0x000000ff0500728c */ /* 0x000fd2000bf05300 */
[----:B------:R-:W-:Y:S05]  /*0230*/  BRA.U !UP0, `(.L_x_3) ;  /* 0x0000000108107547 */ /* 0x000fea000b800000 */
[----:B------:R-:W2:Y:S01]  /*0240*/  LDC.64 R38, c[0x0][0x9a8] ;  /* 0x00026a00ff267b82 */ /* 0x000ea20000000a00 */
[----:B------:R-:W2:Y:S02]  /*0250*/  LDCU.64 UR4, c[0x0][0x358] ;  /* 0x00006b00ff0477ac */ /* 0x000ea40008000a00 */
[----:B--2---:R2:W5:Y:S01]  /*0260*/  LDG.E R38, desc[UR4][R38.64] ;  /* 0x0000000426267981 */ /* 0x004562000c1e1900 */
[----:B------:R-:W-:Y:S05]  /*0270*/  BRA `(.L_x_2) ;  /* 0x0000000000087947 */ /* 0x000fea0003800000 */
.L_x_3:
[----:B------:R-:W2:Y:S02]  /*0280*/  LDCU UR4, c[0x0][0x9a0] ;  /* 0x00013400ff0477ac */ /* 0x000ea40008000800 */
[----:B--2---:R-:W-:Y:S02]  /*0290*/  MOV R38, UR4 ;  /* 0x0000000400267c02 */ /* 0x004fe40008000f00 */
.L_x_2:
[----:B------:R-:W-:Y:S01]  /*02a0*/  IMAD.U32 R0, RZ, RZ, UR18 ;  /* 0x00000012ff007e24 */ /* 0x000fe2000f8e00ff */
[----:B------:R-:W-:Y:S04]  /*02b0*/  BSSY.RECONVERGENT B0, `(.L_x_4) ;  /* 0x000000c000007945 */ /* 0x000fe80003800200 */
[C---:B------:R-:W-:Y:S02]  /*02c0*/  ISETP.NE.OR P2, PT, R0.reuse, 0x1, !P1 ;  /* 0x000000010000780c */ /* 0x040fe40004f45670 */
[----:B------:R-:W-:-:S11]  /*02d0*/  ISETP.NE.OR P0, PT, R0, 0x3, !P1 ;  /* 0x000000030000780c */ /* 0x000fd60004f05670 */
[----:B------:R-:W-:Y:S05]  /*02e0*/  @P2 BRA `(.L_x_5) ;  /* 0x0000000000202947 */ /* 0x000fea0003800000 */
[----:B------:R-:W3:Y:S02]  /*02f0*/  LDCU.64 UR4, c[0x0][0x348] ;  /* 0x00006900ff0477ac */ /* 0x000ee40008000a00 */
[----:B---3--:R-:W-:Y:S02]  /*0300*/  UIADD3 UR6, UP1, UPT, UR4, 0x80, URZ ;  /* 0x0000008004067890 */ /* 0x008fe4000ff3e0ff */
[----:B------:R-:W-:Y:S02]  /*0310*/  UIADD3 UR4, UP0, UPT, UR4, 0x200, URZ ;  /* 0x0000020004047890 */ /* 0x000fe4000ff1e0ff */
[----:B------:R-:W-:Y:S02]  /*0320*/  UIADD3.X UR7, UPT, UPT, URZ, UR5, URZ, UP1, !UPT ;  /* 0x00000005ff077290 */ /* 0x000fe40008ffe4ff */
[----:B------:R-:W-:-:S07]  /*0330*/  UIADD3.X UR5, UPT, UPT, URZ, UR5, URZ, UP0, !UPT ;  /* 0x00000005ff057290 */ /* 0x000fce00087fe4ff */
[----:B------:R3:W-:Y:S02]  /*0340*/  UTMACCTL.PF [UR6] ;  /* 0x00000000060079b9 */ /* 0x0007e40008040000 */
[----:B------:R3:W-:Y:S02]  /*0350*/  UTMACCTL.PF [UR4] ;  /* 0x00000000040079b9 */ /* 0x0007e40008040000 */
[----:B---3--:R-:W-:Y:S01]  /*0360*/  NOP ;  /* 0x0000000000007918 */ /* 0x008fe20000000000 */
.L_x_5:
[----:B------:R-:W-:Y:S05]  /*0370*/  BSYNC.RECONVERGENT B0 ;  /* 0x0000000000007941 */ /* 0x000fea0003800200 */
.L_x_4:
[----:B------:R-:W-:Y:S04]  /*0380*/  BSSY.RECONVERGENT B0, `(.L_x_6) ;  /* 0x000000a000007945 */ /* 0x000fe80003800200 */
        /* <DEDUP_REMOVED lines=9> */
.L_x_7:
[----:B------:R-:W-:Y:S05]  /*0420*/  BSYNC.RECONVERGENT B0 ;  /* 0x0000000000007941 */ /* 0x000fea0003800200 */
.L_x_6:
[----:B------:R-:W3:Y:S01]  /*0430*/  LDCU.64 UR4, c[0x0][0x988] ;  /* 0x00013100ff0477ac */ /* 0x000ee20008000a00 */
[----:B------:R-:W-:Y:S02]  /*0440*/  UISETP.EQ.U32.AND UP2, UPT, UR8, URZ, UPT ;  /* 0x000000ff0800728c */ /* 0x000fe4000bf42070 */
[----:B------:R-:W-:Y:S02]  /*0450*/  UPLOP3.LUT UP3, UPT, UPT, UPT, UPT, 0x80, 0x8 ;  /* 0x000000000008789c */ /* 0x000fe40003f6f070 */
[----:B---3--:R-:W-:-:S04]  /*0460*/  UISETP.NE.U32.AND UP0, UPT, UR4, URZ, UPT ;  /* 0x000000ff0400728c */ /* 0x008fc8000bf05070 */
[----:B------:R-:W-:-:S04]  /*0470*/  UISETP.NE.AND.EX UP1, UPT, UR5, URZ, UPT, UP0 ;  /* 0x000000ff0500728c */ /* 0x000fc8000bf25300 */
[----:B------:R-:W-:-:S04]  /*0480*/  UISETP.EQ.OR.EX UP4, UPT, UR9, URZ, !UP1, UP2 ;  /* 0x000000ff0900728c */ /* 0x000fc8000cf82720 */
[----:B------:R-:W-:-:S06]  /*0490*/  UP2UR UR4, UPR, URZ, 0x10 ;  /* 0x00000010ff047883 */ /* 0x000fcc0008000000 */
[----:B------:R-:W-:Y:S01]  /*04a0*/  MOV R90, UR4 ;  /* 0x00000004005a7c02 */ /* 0x000fe20008000f00 */
[----:B------:R-:W-:Y:S06]  /*04b0*/  BRA.U !UP4, `(.L_x_8) ;  /* 0x000000010c207547 */ /* 0x000fec000b800000 */
[----:B------:R-:W-:Y:S01]  /*04c0*/  UISETP.NE.U32.AND UP2, UPT, UR8, URZ, UPT ;  /* 0x000000ff0800728c */ /* 0x000fe2000bf45070 */
[----:B-----5:R-:W-:Y:S01]  /*04d0*/  FSETP.NEU.AND P0, PT, R41, RZ, PT ;  /* 0x000000ff2900720b */ /* 0x020fe20003f0d000 */
[----:B------:R-:W-:Y:S02]  /*04e0*/  USEL UR4, URZ, 0xffffffff, UP1 ;  /* 0xffffffffff047887 */ /* 0x000fe40008800000 */
[----:B------:R-:W-:-:S10]  /*04f0*/  UISETP.NE.AND.EX UP2, UPT, UR9, URZ, UPT, UP2 ;  /* 0x000000ff0900728c */ /* 0x000fd4000bf45320 */
[----:B------:R-:W-:Y:S01]  /*0500*/  VOTEU.ANY UP0, P0 ;  /* 0x0000000000ff7886 */ /* 0x000fe20000000100 */
[----:B------:R-:W-:-:S04]  /*0510*/  @!UP2 USEL UR4, URZ, 0xffffffff, UP0 ;  /* 0xffffffffff04a887 */ /* 0x000fc80008000000 */
[----:B------:R-:W-:-:S04]  /*0520*/  ULOP3.LUT UR4, UR4, 0x1, URZ, 0xc0, !UPT ;  /* 0x0000000104047892 */ /* 0x000fc8000f8ec0ff */
[----:B------:R-:W-:-:S11]  /*0530*/  UISETP.NE.U32.AND UP3, UPT, UR4, 0x1, UPT ;  /* 0x000000010400788c */ /* 0x000fd6000bf65070 */
.L_x_8:
[----:B------:R-:W3:Y:S01]  /*0540*/  SHFL.IDX PT, R0, R87, RZ, 0x1f ;  /* 0x00001fff57007589 */ /* 0x000ee200000e0000 */
[----:B------:R-:W-:Y:S02]  /*0550*/  UISETP.NE.AND UP5, UPT, UR18, 0x2, UPT ;  /* 0x000000021200788c */ /* 0x000fe4000bfa5270 */
[----:B------:R-:W-:Y:S02]  /*0560*/  UISETP.NE.AND UP0, UPT, UR18, 0x2, UPT ;  /* 0x000000021200788c */ /* 0x000fe4000bf05270 */
[----:B------:R-:W-:Y:S02]  /*0570*/  UISETP.NE.OR UP2, UPT, UR31, URZ, UP5 ;  /* 0x000000ff1f00728c */ /* 0x000fe4000af45670 */
[----:B------:R-:W-:-:S04]  /*0580*/  USEL UR49, URZ, 0x1, UP0 ;  /* 0x00000001ff317887 */ /* 0x000fc80008000000 */
[----:B------:R-:W-:Y:S02]  /*0590*/  PLOP3.LUT P3, PT, P1, PT, UP2, 0xae, 0xea ;  /* 0x0000000000ea781c */ /* 0x000fe40000f6f52e */
[----:B---3--:R-:W-:-:S13]  /*05a0*/  ISETP.NE.AND P0, PT, R0, RZ, PT ;  /* 0x000000ff0000720c */ /* 0x008fda0003f05270 */
[----:B------:R-:W-:Y:S05]  /*05b0*/  @P0 BRA `(.L_x_9) ;  /* 0x0000000400000947 */ /* 0x000fea0003800000 */
[----:B------:R-:W-:Y:S01]  /*05c0*/  ELECT P0, URZ, PT ;  /* 0x0000000000ff782f */ /* 0x000fe20003800000 */
[----:B------:R-:W-:-:S12]  /*05d0*/  BSSY.RECONVERGENT B0, `(.L_x_9) ;  /* 0x000003e000007945 */ /* 0x000fd80003800200 */
[----:B------:R-:W-:Y:S05]  /*05e0*/  @!P0 BRA `(.L_x_10) ;  /* 0x0000000000f08947 */ /* 0x000fea0003800000 */
[----:B------:R-:W-:Y:S01]  /*05f0*/  UMOV UR4, 0x400 ;  /* 0x0000040000047882 */ /* 0x000fe20000000000 */
[----:B------:R-:W-:Y:S01]  /*0600*/  UMOV UR6, 0x1 ;  /* 0x0000000100067882 */ /* 0x000fe20000000000 */
[----:B------:R-:W-:Y:S02]  /*0610*/  ULEA UR4, UR23, UR4, 0x18 ;  /* 0x0000000417047291 */ /* 0x000fe4000f8ec0ff */
[----:B------:R-:W-:-:S04]  /*0620*/  UIADD3 UR6, UPT, UPT, -UR6, 0x100000, URZ ;  /* 0x0010000006067890 */ /* 0x000fc8000fffe1ff */
[----:B------:R-:W-:Y:S02]  /*0630*/  USHF.L.U32 UR7, UR6, 0xb, URZ ;  /* 0x0000000b06077899 */ /* 0x000fe400080006ff */
[----:B------:R-:W-:Y:S01]  /*0640*/  USHF.L.U32 UR6, UR6, 0x1, URZ ;  /* 0x0000000106067899 */ /* 0x000fe200080006ff */
[----:B------:R-:W3:Y:S11]  /*0650*/  FENCE.VIEW.ASYNC.S ;  /* 0x00000000000073c6 */ /* 0x000ef60000000000 */
[----:B---3--:R3:W4:Y:S01]  /*0660*/  SYNCS.EXCH.64 URZ, [UR4], UR6 ;  /* 0x0000000604ff75b2 */ /* 0x0087220008000100 */
[----:B------:R3:W1:Y:S01]  /*0670*/  SYNCS.EXCH.64 URZ, [UR4+0xd0], UR6 ;  /* 0x0000d00604ff75b2 */ /* 0x0006620008000100 */
        /* <DEDUP_REMOVED lines=49> */
[----:B------:R3:W1:Y:S02]  /*0990*/  SYNCS.EXCH.64 URZ, [UR4+0x198], UR6 ;  /* 0x0001980604ff75b2 */ /* 0x0006640008000100 */
[----:B---34-:R-:W-:Y:S01]  /*09a0*/  NOP ;  /* 0x0000000000007918 */ /* 0x018fe20000000000 */
.L_x_10:
[----:B------:R-:W-:Y:S05]  /*09b0*/  BSYNC.RECONVERGENT B0 ;  /* 0x0000000000007941 */ /* 0x000fea0003800200 */
.L_x_9:
[----:B------:R-:W3:Y:S01]  /*09c0*/  SHFL.IDX PT, R0, R87, RZ, 0x1f ;  /* 0x00001fff57007589 */ /* 0x000ee200000e0000 */
[----:B------:R-:W-:Y:S01]  /*09d0*/  NOP ;  /* 0x0000000000007918 */ /* 0x000fe20000000000 */
[----:B---3--:R-:W-:-:S13]  /*09e0*/  ISETP.NE.AND P0, PT, R0, 0x1, PT ;  /* 0x000000010000780c */ /* 0x008fda0003f05270 */
[----:B------:R-:W-:Y:S05]  /*09f0*/  @P0 BRA `(.L_x_11) ;  /* 0x0000000000440947 */ /* 0x000fea0003800000 */
[----:B------:R-:W-:Y:S01]  /*0a00*/  UMOV UR4, 0x400 ;  /* 0x0000040000047882 */ /* 0x000fe20000000000 */
[----:B------:R-:W-:Y:S01]  /*0a10*/  UMOV UR8, 0x20 ;  /* 0x0000002000087882 */ /* 0x000fe20000000000 */
[----:B------:R-:W-:Y:S01]  /*0a20*/  UMOV UR6, 0x80 ;  /* 0x0000008000067882 */ /* 0x000fe20000000000 */
[----:B------:R-:W-:Y:S02]  /*0a30*/  ULEA UR4, UR23, UR4, 0x18 ;  /* 0x0000000417047291 */ /* 0x000fe4000f8ec0ff */
[----:B------:R-:W-:-:S04]  /*0a40*/  UIADD3 UR8, UPT, UPT, -UR8, 0x100000, URZ ;  /* 0x0010000008087890 */ /* 0x000fc8000fffe1ff */
[----:B------:R-:W-:Y:S02]  /*0a50*/  USHF.L.U32 UR9, UR8, 0xb, URZ ;  /* 0x0000000b08097899 */ /* 0x000fe400080006ff */
[----:B------:R-:W-:Y:S02]  /*0a60*/  USHF.L.U32 UR8, UR8, 0x1, URZ ;  /* 0x0000000108087899 */ /* 0x000fe400080006ff */
[----:B------:R-:W-:-:S04]  /*0a70*/  UIADD3 UR6, UPT, UPT, -UR6, 0x100000, URZ ;  /* 0x0010000006067890 */ /* 0x000fc8000fffe1ff */
[----:B------:R-:W-:Y:S02]  /*0a80*/  USHF.L.U32 UR7, UR6, 0xb, URZ ;  /* 0x0000000b06077899 */ /* 0x000fe400080006ff */
[----:B------:R-:W-:Y:S01]  /*0a90*/  USHF.L.U32 UR6, UR6, 0x1, URZ ;  /* 0x0000000106067899 */ /* 0x000fe200080006ff */
[----:B------:R-:W-:Y:S01]  /*0aa0*/  ELECT P0, URZ, PT ;  /* 0x0000000000ff782f */ /* 0x000fe20003800000 */
[----:B------:R-:W3:Y:S02]  /*0ab0*/  FENCE.VIEW.ASYNC.S ;  /* 0x00000000000073c6 */ /* 0x000ee40000000000 */
[----:B---3--:R3:W4:Y:S08]  /*0ac0*/  SYNCS.EXCH.64 URZ, [UR4+0x1a0], UR8 ;  /* 0x0001a00804ff75b2 */ /* 0x0087300008000100 */
[----:B------:R3:W1:Y:S01]  /*0ad0*/  SYNCS.EXCH.64 URZ, [UR4+0x1b0], UR6 ;  /* 0x0001b00604ff75b2 */ /* 0x0006620008000100 */
[----:B------:R3:W1:Y:S01]  /*0ae0*/  SYNCS.EXCH.64 URZ, [UR4+0x1a8], UR8 ;  /* 0x0001a80804ff75b2 */ /* 0x0006620008000100 */
[----:B------:R3:W1:Y:S01]  /*0af0*/  SYNCS.EXCH.64 URZ, [UR4+0x1b8], UR6 ;  /* 0x0001b80604ff75b2 */ /* 0x0006620008000100 */
[----:B------:R-:W-:Y:S01]  /*0b00*/  NOP ;  /* 0x0000000000007918 */ /* 0x000fe20000000000 */
.L_x_11:
[----:B------:R-:W2:Y:S01]  /*0b10*/  SHFL.IDX PT, R0, R87, RZ, 0x1f ;  /* 0x00001fff57007589 */ /* 0x000ea200000e0000 */
[----:B------:R-:W-:Y:S01]  /*0b20*/  NOP ;  /* 0x0000000000007918 */ /* 0x000fe20000000000 */
[----:B--2---:R-:W-:-:S13]  /*0b30*/  ISETP.NE.AND P0, PT, R0, 0x3, PT ;  /* 0x000000030000780c */ /* 0x004fda0003f05270 */
[----:B------:R-:W-:Y:S05]  /*0b40*/  @P0 BRA `(.L_x_12) ;  /* 0x00000000002c0947 */ /* 0x000fea0003800000 */
[----:B---3--:R-:W-:Y:S01]  /*0b50*/  UMOV UR4, 0x400 ;  /* 0x0000040000047882 */ /* 0x008fe20000000000 */
[----:B------:R-:W-:Y:S01]  /*0b60*/  UMOV UR6, 0x20 ;  /* 0x0000002000067882 */ /* 0x000fe20000000000 */
[----:B------:R-:W-:Y:S02]  /*0b70*/  ULEA UR4, UR23, UR4, 0x18 ;  /* 0x0000000417047291 */ /* 0x000fe4000f8ec0ff */
[----:B------:R-:W-:-:S04]  /*0b80*/  UIADD3 UR6, UPT, UPT, -UR6, 0x100000, URZ ;  /* 0x0010000006067890 */ /* 0x000fc8000fffe1ff */
[----:B------:R-:W-:Y:S02]  /*0b90*/  USHF.L.U32 UR7, UR6, 0xb, URZ ;  /* 0x0000000b06077899 */ /* 0x000fe400080006ff */
[----:B------:R-:W-:Y:S01]  /*0ba0*/  USHF.L.U32 UR6, UR6, 0x1, URZ ;  /* 0x0000000106067899 */ /* 0x000fe200080006ff */
[----:B------:R-:W-:Y:S01]  /*0bb0*/  ELECT P0, URZ, PT ;  /* 0x0000000000ff782f */ /* 0x000fe20003800000 */
[----:B------:R-:W2:Y:S10]  /*0bc0*/  FENCE.VIEW.ASYNC.S ;  /* 0x00000000000073c6 */ /* 0x000eb40000000000 */
[----:B--2---:R2:W3:Y:S01]  /*0bd0*/  SYNCS.EXCH.64 URZ, [UR4+0x1c0], UR6 ;  /* 0x0001c00604ff75b2 */ /* 0x0044e20008000100 */
[----:B------:R2:W1:Y:S01]  /*0be0*/  SYNCS.EXCH.64 URZ, [UR4+0x1c8], UR6 ;  /* 0x0001c80604ff75b2 */ /* 0x0004620008000100 */
[----:B------:R-:W-:Y:S01]  /*0bf0*/  NOP ;  /* 0x0000000000007918 */ /* 0x000fe20000000000 */
.L_x_12:
[----:B------:R-:W4:Y:S01]  /*0c00*/  SHFL.IDX PT, R0, R87, RZ, 0x1f ;  /* 0x00001fff57007589 */ /* 0x000f2200000e0000 */
[----:B------:R-:W-:Y:S01]  /*0c10*/  NOP ;  /* 0x0000000000007918 */ /* 0x000fe20000000000 */
[----:B----4-:R-:W-:-:S13]  /*0c20*/  ISETP.NE.AND P0, PT, R0, 0x4, PT ;  /* 0x000000040000780c */ /* 0x010fda0003f05270 */
[----:B------:R-:W-:Y:S05]  /*0c30*/  @P0 BRA `(.L_x_13) ;  /* 0x0000000000400947 */ /* 0x000fea0003800000 */
[----:B--23--:R-:W-:Y:S01]  /*0c40*/  UMOV UR4, 0x1e0 ;  /* 0x000001e000047882 */ /* 0x00cfe20000000000 */
[----:B------:R-:W-:Y:S01]  /*0c50*/  UMOV UR6, 0x400 ;  /* 0x0000040000067882 */ /* 0x000fe20000000000 */
[----:B------:R-:W-:Y:S01]  /*0c60*/  USEL UR4, UR4, 0x1a0, UP3 ;  /* 0x000001a004047887 */ /* 0x000fe20009800000 */
        /* <DEDUP_REMOVED lines=9> */
[----:B------:R-:W2:Y:S02]  /*0d00*/  FENCE.VIEW.ASYNC.S ;  /* 0x00000000000073c6 */ /* 0x000ea40000000000 */
[----:B--2---:R4:W2:Y:S08]  /*0d10*/  SYNCS.EXCH.64 URZ, [UR6+0x1d0], UR8 ;  /* 0x0001d00806ff75b2 */ /* 0x0048b00008000100 */
[----:B------:R4:W3:Y:S02]  /*0d20*/  SYNCS.EXCH.64 URZ, [UR6+0x1d8], UR4 ;  /* 0x0001d80406ff75b2 */ /* 0x0008e40008000100 */
[----:B----4-:R-:W-:Y:S01]  /*0d30*/  NOP ;  /* 0x0000000000007918 */ /* 0x010fe20000000000 */
.L_x_13:
[----:B------:R-:W4:Y:S01]  /*0d40*/  SHFL.IDX PT, R0, R87, RZ, 0x1f ;  /* 0x00001fff57007589 */ /* 0x000f2200000e0000 */
[----:B------:R-:W-:Y:S01]  /*0d50*/  ISETP.NE.OR P1, PT, RZ, UR18, !P1 ;  /* 0x00000012ff007c0c */ /* 0x000fe2000cf25670 */
[----:B------:R-:W-:Y:S01]  /*0d60*/  NOP ;  /* 0x0000000000007918 */ /* 0x000fe20000000000 */
[----:B----4-:R-:W-:-:S13]  /*0d70*/  ISETP.NE.AND P0, PT, R0, 0x5, PT ;  /* 0x000000050000780c */ /* 0x010fda0003f05270 */
[----:B------:R-:W-:Y:S05]  /*0d80*/  @P0 BRA `(.L_x_14) ;  /* 0x0000000000440947 */ /* 0x000fea0003800000 */
[----:B--23--:R-:W-:Y:S01]  /*0d90*/  UMOV UR4, 0x400 ;  /* 0x0000040000047882 */ /* 0x00cfe20000000000 */
        /* <DEDUP_REMOVED lines=12> */
[----:B------:R4:W3:Y:S01]  /*0e60*/  SYNCS.EXCH.64 URZ, [UR4+0x1f0], UR8 ;  /* 0x0001f00804ff75b2 */ /* 0x0008e20008000100 */
[----:B------:R4:W1:Y:S01]  /*0e70*/  SYNCS.EXCH.64 URZ, [UR4+0x1e8], UR6 ;  /* 0x0001e80604ff75b2 */ /* 0x0008620008000100 */
[----:B------:R4:W1:Y:S02]  /*0e80*/  SYNCS.EXCH.64 URZ, [UR4+0x1f8], UR8 ;  /* 0x0001f80804ff75b2 */ /* 0x0008640008000100 */
[----:B----4-:R-:W-:Y:S01]  /*0e90*/  NOP ;  /* 0x0000000000007918 */ /* 0x010fe20000000000 */
.L_x_14:
[----:B------:R-:W-:Y:S01]  /*0ea0*/  VOTEU.ALL UP0, P1 ;  /* 0x0000000000ff7886 */ /* 0x000fe20000800000 */
[----:B--23--:R-:W-:Y:S01]  /*0eb0*/  UMOV UR4, 0x20 ;  /* 0x0000002000047882 */ /* 0x00cfe20000000000 */
[----:B------:R-:W2:Y:S01]  /*0ec0*/  LDCU UR7, c[0x0][0x36c] ;  /* 0x00006d80ff0777ac */ /* 0x000ea20008000800 */
[----:B------:R-:W-:Y:S01]  /*0ed0*/  NOP ;  /* 0x0000000000007918 */ /* 0x000fe20000000000 */
[----:B-1----:R-:W-:Y:S01]  /*0ee0*/  LOP3.LUT R3, R97, 0x1f, RZ, 0xc0, !PT ;  /* 0x0000001f61037812 */ /* 0x002fe200078ec0ff */
[----:B------:R-:W-:Y:S01]  /*0ef0*/  @!UP0 UMOV UR6, 0x400 ;  /* 0x0000040000068882 */ /* 0x000fe20000000000 */
[----:B------:R-:W-:-:S04]  /*0f00*/  @!UP0 UIADD3 UR4, UPT, UPT, -UR4, 0x100000, URZ ;  /* 0x0010000004048890 */ /* 0x000fc8000fffe1ff */
[----:B------:R-:W-:Y:S02]  /*0f10*/  @!UP0 USHF.L.U32 UR5, UR4, 0xb, URZ ;  /* 0x0000000b04058899 */ /* 0x000fe400080006ff */
[----:B------:R-:W-:Y:S02]  /*0f20*/  @!UP0 USHF.L.U32 UR4, UR4, 0x1, URZ ;  /* 0x0000000104048899 */ /* 0x000fe400080006ff */
[----:B------:R-:W-:Y:S01]  /*0f30*/  @!UP0 ULEA UR6, UR23, UR6, 0x18 ;  /* 0x0000000617068291 */ /* 0x000fe2000f8ec0ff */
[----:B------:R-:W-:Y:S01]  /*0f40*/  VOTEU.ALL UP0, P1 ;  /* 0x0000000000ff7886 */ /* 0x000fe20000800000 */
[----:B------:R-:W-:Y:S02]  /*0f50*/  UISETP.NE.AND UP4, UPT, UR18, URZ, UPT ;  /* 0x000000ff1200728c */ /* 0x000fe4000bf85270 */
[----:B--2---:R-:W-:Y:S01]  /*0f60*/  UISETP.EQ.U32.AND UP6, UPT, UR7, 0x1, UPT ;  /* 0x000000010700788c */ /* 0x004fe2000bfc2070 */
[----:B------:R-:W1:Y:S07]  /*0f70*/  FENCE.VIEW.ASYNC.S ;  /* 0x00000000000073c6 */ /* 0x000e6e0000000000 */
[----:B-1----:R1:W2:Y:S01]  /*0f80*/  @!UP0 SYNCS.EXCH.64 URZ, [UR6+0x200], UR4 ;  /* 0x0002000406ff85b2 */ /* 0x0022a20008000100 */
[----:B------:R-:W-:Y:S05]  /*0f90*/  BRA.U !UP6, `(.L_x_15) ;  /* 0x000000010e087547 */ /* 0x000fea000b800000 */
[----:B--2---:R-:W-:Y:S01]  /*0fa0*/  UCGABAR_ARV ;  /* 0x00000000000079c7 */ /* 0x004fe20008000000 */
[----:B------:R-:W-:Y:S05]  /*0fb0*/  BRA `(.L_x_16) ;  /* 0x0000000000047947 */ /* 0x000fea0003800000 */
.L_x_15:
[----:B--2---:R-:W-:Y:S01]  /*0fc0*/  NOP ;  /* 0x0000000000007918 */ /* 0x004fe20000000000 */
.L_x_16:
[----:B------:R-:W2:Y:S01]  /*0fd0*/  S2UR UR22, SR_CTAID.X ;  /* 0x00000000001679c3 */ /* 0x000ea20000002500 */
[----:B------:R-:W-:-:S05]  /*0fe0*/  CS2R.32 R89, SR_CgaSize ;  /* 0x0000000000597805 */ /* 0x000fca0000008a00 */
[----:B------:R-:W-:-:S05]  /*0ff0*/  IMAD R89, R89, -0xa0, RZ ;  /* 0xffffff6059597824 */ /* 0x000fca00078e02ff */
[----:B-1----:R-:W-:-:S14]  /*1000*/  R2UR UR5, R89 ;  /* 0x00000000590572ca */ /* 0x002fdc00000e0000 */
[----:B------:R-:W1:Y:S01]  /*1010*/  LDCU UR5, c[0x0][UR5+0x2b0] ;  /* 0x00005600050577ac */ /* 0x000e620008000800 */
[----:B------:R-:W-:-:S05]  /*1020*/  CS2R.32 R89, SR_CgaSize ;  /* 0x0000000000597805 */ /* 0x000fca0000008a00 */
[----:B------:R-:W-:-:S05]  /*1030*/  IMAD R89, R89, -0xa0, RZ ;  /* 0xffffff6059597824 */ /* 0x000fca00078e02ff */
[----:B------:R-:W-:-:S14]  /*1040*/  R2UR UR4, R89 ;  /* 0x00000000590472ca */ /* 0x000fdc00000e0000 */
[----:B------:R-:W3:Y:S01]  /*1050*/  LDCU UR4, c[0x0][UR4+0x2b4] ;  /* 0x00005680040477ac */ /* 0x000ee20008000800 */
[----:B------:R-:W4:Y:S01]  /*1060*/  S2UR UR19, SR_CTAID.Y ;  /* 0x00000000001379c3 */ /* 0x000f220000002600 */
[----:B------:R-:W-:-:S05]  /*1070*/  CS2R.32 R89, SR_CgaSize ;  /* 0x0000000000597805 */ /* 0x000fca0000008a00 */
[----:B------:R-:W-:-:S05]  /*1080*/  IMAD R89, R89, -0xa0, RZ ;  /* 0xffffff6059597824 */ /* 0x000fca00078e02ff */
[----:B------:R-:W-:-:S14]  /*1090*/  R2UR UR7, R89 ;  /* 0x00000000590772ca */ /* 0x000fdc00000e0000 */
[----:B------:R-:W3:Y:S01]  /*10a0*/  LDCU UR7, c[0x0][UR7+0x2a0] ;  /* 0x00005400070777ac */ /* 0x000ee20008000800 */
[----:B------:R-:W-:-:S05]  /*10b0*/  CS2R.32 R89, SR_CgaSize ;  /* 0x0000000000597805 */ /* 0x000fca0000008a00 */
[----:B------:R-:W-:-:S05]  /*10c0*/  IMAD R89, R89, -0xa0, RZ ;  /* 0xffffff6059597824 */ /* 0x000fca00078e02ff */
[----:B------:R-:W-:-:S14]  /*10d0*/  R2UR UR8, R89 ;  /* 0x00000000590872ca */ /* 0x000fdc00000e0000 */
[----:B------:R-:W3:Y:S01]  /*10e0*/  LDCU UR8, c[0x0][UR8+0x2a4] ;  /* 0x00005480080877ac */ /* 0x000ee20008000800 */
[----:B------:R-:W3:Y:S01]  /*10f0*/  LDCU UR20, c[0x0][0xc24] ;  /* 0x00018480ff1477ac */ /* 0x000ee20008000800 */
[----:B------:R-:W3:Y:S01]  /*1100*/  LDCU UR39, c[0x0][0xc24] ;  /* 0x00018480ff2777ac */ /* 0x000ee20008000800 */
[----:B--2---:R-:W-:Y:S01]  /*1110*/  I2FP.F32.U32 R2, UR22 ;  /* 0x0000001600027c45 */ /* 0x004fe20008201000 */
[----:B------:R-:W2:Y:S04]  /*1120*/  LDCU UR25, c[0x0][0xc30] ;  /* 0x00018600ff1977ac */ /* 0x000ea80008000800 */
[----:B-1----:R-:W-:Y:S01]  /*1130*/  FMUL R2, R2, UR5 ;  /* 0x0000000502027c20 */ /* 0x002fe20008400000 */
[----:B----4-:R-:W-:-:S05]  /*1140*/  I2FP.F32.U32 R0, UR19 ;  /* 0x0000001300007c45 */ /* 0x010fca0008201000 */
[----:B------:R-:W1:Y:S01]  /*1150*/  F2I.U32.TRUNC.NTZ R2, R2 ;  /* 0x0000000200027305 */ /* 0x000e62000020f000 */
[----:B---3--:R-:W-:-:S07]  /*1160*/  FMUL R0, R0, UR4 ;  /* 0x0000000400007c20 */ /* 0x008fce0008400000 */
[----:B------:R-:W3:Y:S01]  /*1170*/  F2I.U32.TRUNC.NTZ R0, R0 ;  /* 0x0000000000007305 */ /* 0x000ee2000020f000 */
[----:B-1----:R-:W-:Y:S02]  /*1180*/  R2UR UR4, R2 ;  /* 0x00000000020472ca */ /* 0x002fe400000e0000 */
[----:B------:R-:W-:Y:S02]  /*1190*/  PRMT R2, RZ, 0x7610, R2 ;  /* 0x00007610ff027816 */ /* 0x000fe40000000002 */
[----:B---3--:R-:W-:Y:S02]  /*11a0*/  R2UR UR6, R0 ;  /* 0x00000000000672ca */ /* 0x008fe400000e0000 */
[----:B------:R-:W-:-:S07]  /*11b0*/  PRMT R0, RZ, 0x7610, R0 ;  /* 0x00007610ff007816 */ /* 0x000fce0000000000 */
[----:B------:R-:W-:-:S04]  /*11c0*/  UIADD3 UR5, UPT, UPT, -UR4, URZ, URZ ;  /* 0x000000ff04057290 */ /* 0x000fc8000fffe1ff */
[----:B------:R-:W-:Y:S02]  /*11d0*/  UIMAD UR5, UR7, UR5, UR22 ;  /* 0x00000005070572a4 */ /* 0x000fe4000f8e0216 */
[----:B------:R-:W-:-:S04]  /*11e0*/  UIADD3 UR4, UPT, UPT, -UR6, URZ, URZ ;  /* 0x000000ff06047290 */ /* 0x000fc8000fffe1ff */
[----:B------:R-:W-:Y:S01]  /*11f0*/  IMAD.U32 R89, RZ, RZ, UR5 ;  /* 0x00000005ff597e24 */ /* 0x000fe2000f8e00ff */
[----:B------:R-:W-:-:S06]  /*1200*/  UIMAD UR4, UR8, UR4, UR19 ;  /* 0x00000004080472a4 */ /* 0x000fcc000f8e0213 */
[----:B------:R-:W-:Y:S01]  /*1210*/  IMAD.U32 R88, RZ, RZ, UR4 ;  /* 0x00000004ff587e24 */ /* 0x000fe2000f8e00ff */
[----:B--2---:R-:W-:Y:S06]  /*1220*/  BRA.U UP4, `(.L_x_17) ;  /* 0x0000000104307547 */ /* 0x004fec000b800000 */
[----:B------:R-:W-:Y:S01]  /*1230*/  R2UR UR5, R88 ;  /* 0x00000000580572ca */ /* 0x000fe200000e0000 */
[----:B------:R-:W-:Y:S01]  /*1240*/  UMOV UR7, 0x3 ;  /* 0x0000000300077882 */ /* 0x000fe20000000000 */
[----:B------:R-:W-:-:S11]  /*1250*/  R2UR UR4, R89 ;  /* 0x00000000590472ca */ /* 0x000fd600000e0000 */
[----:B------:R-:W-:-:S04]  /*1260*/  UISETP.NE.AND UP0, UPT, UR5, URZ, UPT ;  /* 0x000000ff0500728c */ /* 0x000fc8000bf05270 */
[----:B------:R-:W-:Y:S02]  /*1270*/  UISETP.LT.U32.OR UP0, UPT, UR4, 0x2, !UP0 ;  /* 0x000000020400788c */ /* 0x000fe4000c701470 */
[----:B------:R-:W-:Y:S02]  /*1280*/  ULOP3.LUT UR4, UR4, 0xfffffffe, URZ, 0xc0, !UPT ;  /* 0xfffffffe04047892 */ /* 0x000fe4000f8ec0ff */
[----:B------:R-:W-:Y:S02]  /*1290*/  USEL UR6, URZ, 0x1, !UP0 ;  /* 0x00000001ff067887 */ /* 0x000fe4000c000000 */
[----:B------:R-:W-:Y:S02]  /*12a0*/  USEL UR5, URZ, 0x2, !UP0 ;  /* 0x00000002ff057887 */ /* 0x000fe4000c000000 */
[----:B------:R-:W-:Y:S02]  /*12b0*/  USHF.L.U32 UR4, UR7, UR4, URZ ;  /* 0x0000000407047299 */ /* 0x000fe400080006ff */
[----:B------:R-:W-:-:S04]  /*12c0*/  UIADD3 UR5, UPT, UPT, UR6, UR5, URZ ;  /* 0x0000000506057290 */ /* 0x000fc8000fffe0ff */
[----:B------:R-:W-:Y:S02]  /*12d0*/  IMAD.U32 R0, RZ, RZ, UR4 ;  /* 0x00000004ff007e24 */ /* 0x000fe4000f8e00ff */
[----:B------:R-:W-:-:S07]  /*12e0*/  IMAD.U32 R2, RZ, RZ, UR5 ;  /* 0x00000005ff027e24 */ /* 0x000fce000f8e00ff */
.L_x_17:
[----:B------:R-:W1:Y:S01]  /*12f0*/  S2UR UR46, SR_CTAID.Z ;  /* 0x00000000002e79c3 */ /* 0x000e620000002700 */
[----:B------:R-:W-:Y:S01]  /*1300*/  UISETP.GE.AND UP0, UPT, UR20, 0x1, UPT ;  /* 0x000000011400788c */ /* 0x000fe2000bf06270 */
[----:B------:R-:W-:-:S08]  /*1310*/  UMOV UR48, UR22 ;  /* 0x0000001600307c82 */ /* 0x000fd00008000000 */
[----:B------:R-:W-:Y:S05]  /*1320*/  BRA.U !UP0, `(.L_x_18) ;  /* 0x0000000108d47547 */ /* 0x000fea000b800000 */
[----:B------:R-:W2:Y:S01]  /*1330*/  LDCU.128 UR12, c[0x0][0xc10] ;  /* 0x00018200ff0c77ac */ /* 0x000ea20008000c00 */
[----:B------:R-:W3:Y:S01]  /*1340*/  LDCU UR21, c[0x0][0xc0c] ;  /* 0x00018180ff1577ac */ /* 0x000ee20008000800 */
[----:B------:R-:W4:Y:S01]  /*1350*/  LDCU UR6, c[0x0][0x370] ;  /* 0x00006e00ff0677ac */ /* 0x000f220008000800 */
[----:B------:R-:W1:Y:S01]  /*1360*/  LDCU UR7, c[0x0][0x374] ;  /* 0x00006e80ff0777ac */ /* 0x000e620008000800 */
[----:B------:R-:W1:Y:S01]  /*1370*/  LDCU UR24, c[0x0][0xc20] ;  /* 0x00018400ff1877ac */ /* 0x000e620008000800 */
[----:B--2---:R-:W-:Y:S02]  /*1380*/  UIMAD.WIDE.U32 UR4, UR22, UR12, URZ ;  /* 0x0000000c160472a5 */ /* 0x004fe4000f8e00ff */
[----:B---3--:R-:W-:Y:S01]  /*1390*/  UISETP.NE.AND UP0, UPT, UR21, 0x1, UPT ;  /* 0x000000011500788c */ /* 0x008fe2000bf05270 */
[----:B------:R-:W2:Y:S01]  /*13a0*/  LDCU.64 UR8, c[0x0][0xc28] ;  /* 0x00018500ff0877ac */ /* 0x000ea20008000a00 */
[----:B----4-:R-:W-:-:S03]  /*13b0*/  UIMAD.WIDE.U32 UR10, UR6, UR12, URZ ;  /* 0x0000000c060a72a5 */ /* 0x010fc6000f8e00ff */
[----:B------:R-:W-:Y:S01]  /*13c0*/  UMOV UR4, UR5 ;  /* 0x0000000500047c82 */ /* 0x000fe20008000000 */
[----:B------:R-:W-:Y:S02]  /*13d0*/  UISETP.NE.AND UP2, UPT, UR20, 0x1, UPT ;  /* 0x000000011400788c */ /* 0x000fe4000bf45270 */
[----:B------:R-:W-:Y:S01]  /*13e0*/  USHF.R.U32.HI UR4, URZ, UR13, UR4 ;  /* 0x0000000dff047299 */ /* 0x000fe20008011604 */
[----:B------:R-:W-:Y:S01]  /*13f0*/  UMOV UR10, UR11 ;  /* 0x0000000b000a7c82 */ /* 0x000fe20008000000 */
[----:B------:R-:W-:Y:S02]  /*1400*/  UIMAD.WIDE.U32 UR16, UR19, UR15, URZ ;  /* 0x0000000f131072a5 */ /* 0x000fe4000f8e00ff */
[----:B------:R-:W-:Y:S02]  /*1410*/  USEL UR5, UR22, UR4, !UP0 ;  /* 0x0000000416057287 */ /* 0x000fe4000c000000 */
[----:B------:R-:W-:Y:S02]  /*1420*/  @UP0 USHF.R.U32.HI UR6, URZ, UR13, UR10 ;  /* 0x0000000dff060299 */ /* 0x000fe4000801160a */
[----:B------:R-:W-:-:S02]  /*1430*/  UISETP.NE.AND UP0, UPT, UR14, 0x1, UPT ;  /* 0x000000010e00788c */ /* 0x000fc4000bf05270 */
[----:B-1----:R-:W-:Y:S02]  /*1440*/  UIMAD.WIDE.U32 UR10, UR7, UR15, URZ ;  /* 0x0000000f070a72a5 */ /* 0x002fe4000f8e00ff */
[----:B--2---:R-:W-:Y:S01]  /*1450*/  UIMAD.WIDE.U32 UR12, UR6, UR8, URZ ;  /* 0x00000008060c72a5 */ /* 0x004fe2000f8e00ff */
[----:B------:R-:W-:Y:S01]  /*1460*/  UMOV UR4, UR17 ;  /* 0x0000001100047c82 */ /* 0x000fe20008000000 */
[----:B------:R-:W-:-:S03]  /*1470*/  UIADD3 UR48, UPT, UPT, -UR5, URZ, URZ ;  /* 0x000000ff05307290 */ /* 0x000fc6000fffe1ff */
[----:B------:R-:W-:Y:S01]  /*1480*/  UMOV UR10, UR11 ;  /* 0x0000000b000a7c82 */ /* 0x000fe20008000000 */
[----:B------:R-:W-:Y:S02]  /*1490*/  USHF.R.U32.HI UR4, URZ, UR24, UR4 ;  /* 0x00000018ff047299 */ /* 0x000fe40008011604 */
[----:B------:R-:W-:Y:S01]  /*14a0*/  @UP0 USHF.R.U32.HI UR7, URZ, UR24, UR10 ;  /* 0x00000018ff070299 */ /* 0x000fe2000801160a */
[----:B------:R-:W-:Y:S01]  /*14b0*/  UMOV UR12, UR13 ;  /* 0x0000000d000c7c82 */ /* 0x000fe20008000000 */
[----:B------:R-:W-:Y:S02]  /*14c0*/  USEL UR4, UR19, UR4, !UP0 ;  /* 0x0000000413047287 */ /* 0x000fe4000c000000 */
[----:B------:R-:W-:Y:S02]  /*14d0*/  UIMAD.WIDE.U32 UR10, UR7, UR8, URZ ;  /* 0x00000008070a72a5 */ /* 0x000fe4000f8e00ff */
[----:B------:R-:W-:Y:S02]  /*14e0*/  @UP2 USHF.R.U32.HI UR6, URZ, UR9, UR12 ;  /* 0x00000009ff062299 */ /* 0x000fe4000801160c */
[----:B------:R-:W-:-:S02]  /*14f0*/  UIMAD.WIDE.U32 UR12, UR4, UR8, URZ ;  /* 0x00000008040c72a5 */ /* 0x000fc4000f8e00ff */
[----:B------:R-:W-:Y:S01]  /*1500*/  UIMAD UR48, UR21, UR48, UR22 ;  /* 0x00000030153072a4 */ /* 0x000fe2000f8e0216 */
[----:B------:R-:W-:Y:S02]  /*1510*/  UMOV UR10, UR11 ;  /* 0x0000000b000a7c82 */ /* 0x000fe40008000000 */
[----:B------:R-:W-:Y:S02]  /*1520*/  @UP2 USHF.R.U32.HI UR7, URZ, UR9, UR10 ;  /* 0x00000009ff072299 */ /* 0x000fe4000801160a */
[----:B------:R-:W-:Y:S02]  /*1530*/  UIMAD UR10, UR6, UR20, URZ ;  /* 0x00000014060a72a4 */ /* 0x000fe4000f8e02ff */
[----:B------:R-:W-:-:S04]  /*1540*/  UIMAD UR7, UR7, UR20, URZ ;  /* 0x00000014070772a4 */ /* 0x000fc8000f8e02ff */
[----:B------:R-:W-:-:S03]  /*1550*/  UISETP.GE.AND UP0, UPT, UR4, UR7, UPT ;  /* 0x000000070400728c */ /* 0x000fc6000bf06270 */
[----:B------:R-:W-:Y:S01]  /*1560*/  UMOV UR7, UR13 ;  /* 0x0000000d00077c82 */ /* 0x000fe20008000000 */
[----:B------:R-:W-:Y:S02]  /*1570*/  UISETP.GE.OR UP0, UPT, UR5, UR10, UP0 ;  /* 0x0000000a0500728c */ /* 0x000fe40008706670 */
[----:B------:R-:W-:Y:S02]  /*1580*/  UIMAD.WIDE.U32 UR10, UR5, UR8, URZ ;  /* 0x00000008050a72a5 */ /* 0x000fe4000f8e00ff */
[----:B------:R-:W-:Y:S02]  /*1590*/  USHF.R.U32.HI UR7, URZ, UR9, UR7 ;  /* 0x00000009ff077299 */ /* 0x000fe40008011607 */
[----:B------:R-:W-:Y:S02]  /*15a0*/  UIADD3 UR10, UPT, UPT, -UR4, URZ, URZ ;  /* 0x000000ff040a7290 */ /* 0x000fe4000fffe1ff */
[----:B------:R-:W-:Y:S02]  /*15b0*/  USEL UR7, UR4, UR7, !UP2 ;  /* 0x0000000704077287 */ /* 0x000fe4000d000000 */
[----:B------:R-:W-:Y:S01]  /*15c0*/  UIMAD UR10, UR14, UR10, UR19 ;  /* 0x0000000a0e0a72a4 */ /* 0x000fe2000f8e0213 */
[----:B------:R-:W-:-:S02]  /*15d0*/  @!UP0 UMOV UR8, UR11 ;  /* 0x0000000b00088c82 */ /* 0x000fc40008000000 */
[----:B------:R-:W-:Y:S02]  /*15e0*/  @!UP0 USHF.R.U32.HI UR8, URZ, UR9, UR8 ;  /* 0x00000009ff088299 */ /* 0x000fe40008011608 */
[----:B------:R-:W-:Y:S02]  /*15f0*/  UIADD3 UR9, UPT, UPT, -UR7, URZ, URZ ;  /* 0x000000ff07097290 */ /* 0x000fe4000fffe1ff */
[----:B------:R-:W-:Y:S02]  /*1600*/  @!UP0 USEL UR8, UR5, UR8, !UP2 ;  /* 0x0000000805088287 */ /* 0x000fe4000d000000 */
[----:B------:R-:W-:Y:S02]  /*1610*/  UIMAD UR9, UR20, UR9, UR4 ;  /* 0x00000009140972a4 */ /* 0x000fe4000f8e0204 */
[----:B------:R-:W-:Y:S02]  /*1620*/  @!UP0 UIADD3 UR7, UPT, UPT, UR7, -UR8, URZ ;  /* 0x8000000807078290 */ /* 0x000fe4000fffe0ff */
[----:B------:R-:W-:-:S02]  /*1630*/  @!UP0 UIMAD UR6, UR9, UR6, UR8 ;  /* 0x00000006090682a4 */ /* 0x000fc4000f8e0208 */
[----:B------:R-:W-:-:S04]  /*1640*/  @!UP0 UIMAD UR4, UR7, UR20, UR5 ;  /* 0x00000014070482a4 */ /* 0x000fc8000f8e0205 */
[----:B------:R-:W-:Y:S01]  /*1650*/  UIMAD UR19, UR4, UR14, UR10 ;  /* 0x0000000e041372a4 */ /* 0x000fe2000f8e020a */
[----:B------:R-:W-:Y:S02]  /*1660*/  @!UP0 UMOV UR5, UR6 ;  /* 0x0000000600058c82 */ /* 0x000fe40008000000 */
[----:B------:R-:W-:-:S12]  /*1670*/  UIMAD UR48, UR5, UR21, UR48 ;  /* 0x00000015053072a4 */ /* 0x000fd8000f8e0230 */
.L_x_18:
[----:B------:R-:W-:-:S09]  /*1680*/  UISETP.NE.AND UP0, UPT, UR25, 0x1, UPT ;  /* 0x000000011900788c */ /* 0x000fd2000bf05270 */
[----:B------:R-:W-:Y:S05]  /*1690*/  BRA.U UP0, `(.L_x_19) ;  /* 0x0000000100407547 */ /* 0x000fea000b800000 */
[----:B------:R-:W2:Y:S01]  /*16a0*/  LDCU.128 UR8, c[0x0][0xc10] ;  /* 0x00018200ff0877ac */ /* 0x000ea20008000c00 */
[----:B------:R-:W3:Y:S01]  /*16b0*/  LDCU UR12, c[0x0][0xc0c] ;  /* 0x00018180ff0c77ac */ /* 0x000ee20008000800 */
[----:B------:R-:W4:Y:S01]  /*16c0*/  LDCU UR13, c[0x0][0xc20] ;  /* 0x00018400ff0d77ac */ /* 0x000f220008000800 */
[----:B--2---:R-:W-:Y:S02]  /*16d0*/  UIMAD.WIDE.U32 UR4, UR48, UR8, URZ ;  /* 0x00000008300472a5 */ /* 0x004fe4000f8e00ff */
[----:B------:R-:W-:Y:S02]  /*16e0*/  UIMAD.WIDE.U32 UR6, UR19, UR11, URZ ;  /* 0x0000000b130672a5 */ /* 0x000fe4000f8e00ff */
[----:B---3--:R-:W-:Y:S02]  /*16f0*/  UISETP.NE.AND UP0, UPT, UR12, 0x1, UPT ;  /* 0x000000010c00788c */ /* 0x008fe4000bf05270 */
[----:B------:R-:W-:-:S03]  /*1700*/  USHF.R.U32.HI UR5, URZ, UR9, UR5 ;  /* 0x00000009ff057299 */ /* 0x000fc60008011605 */
[----:B------:R-:W-:Y:S01]  /*1710*/  UMOV UR4, UR7 ;  /* 0x0000000700047c82 */ /* 0x000fe20008000000 */
[----:B------:R-:W-:Y:S02]  /*1720*/  USEL UR5, UR48, UR5, !UP0 ;  /* 0x0000000530057287 */ /* 0x000fe4000c000000 */
[----:B------:R-:W-:Y:S02]  /*1730*/  UISETP.NE.AND UP0, UPT, UR10, 0x1, UPT ;  /* 0x000000010a00788c */ /* 0x000fe4000bf05270 */
[----:B----4-:R-:W-:-:S04]  /*1740*/  USHF.R.U32.HI UR4, URZ, UR13, UR4 ;  /* 0x0000000dff047299 */ /* 0x010fc80008011604 */
[----:B------:R-:W-:-:S04]  /*1750*/  USEL UR4, UR19, UR4, !UP0 ;  /* 0x0000000413047287 */ /* 0x000fc8000c000000 */
[----:B------:R-:W-:Y:S02]  /*1760*/  UIADD3 UR6, UPT, UPT, -UR4, UR5, URZ ;  /* 0x0000000504067290 */ /* 0x000fe4000fffe1ff */
[----:B------:R-:W-:Y:S02]  /*1770*/  UIADD3 UR4, UPT, UPT, UR4, -UR5, URZ ;  /* 0x8000000504047290 */ /* 0x000fe4000fffe0ff */
[----:B------:R-:W-:Y:S02]  /*1780*/  UIMAD UR19, UR6, UR10, UR19 ;  /* 0x0000000a061372a4 */ /* 0x000fe4000f8e0213 */
[----:B------:R-:W-:-:S12]  /*1790*/  UIMAD UR48, UR4, UR12, UR48 ;  /* 0x0000000c043072a4 */ /* 0x000fd8000f8e0230 */
.L_x_19:
[----:B------:R-:W-:Y:S05]  /*17a0*/  BRA.U !UP6, `(.L_x_20) ;  /* 0x000000010e0c7547 */ /* 0x000fea000b800000 */
[----:B------:R-:W-:Y:S01]  /*17b0*/  UCGABAR_WAIT ;  /* 0x0000000000007dc7 */ /* 0x000fe20008000000 */
[----:B------:R-:W-:Y:S01]  /*17c0*/  CCTL.IVALL ;  /* 0x00000000ff00798f */ /* 0x000fe20002000000 */
[----:B------:R-:W-:Y:S05]  /*17d0*/  BRA `(.L_x_21) ;  /* 0x0000000000047947 */ /* 0x000fea0003800000 */
.L_x_20:
[----:B------:R-:W-:Y:S06]  /*17e0*/  BAR.SYNC.DEFER_BLOCKING 0x0 ;  /* 0x0000000000007b1d */ /* 0x000fec0000010000 */
.L_x_21:
[----:B------:R-:W-:Y:S05]  /*17f0*/  BRA.U UP5, `(.L_x_22) ;  /* 0x0000002505e07547 */ /* 0x000fea000b800000 */
[----:B------:R-:W2:Y:S01]  /*1800*/  LDCU UR5, c[0x0][0x388] ;  /* 0x00007100ff0577ac */ /* 0x000ea20008000800 */
[----:B------:R-:W-:Y:S01]  /*1810*/  PLOP3.LUT P1, PT, PT, PT, UP3, 0x80, 0x8 ;  /* 0x000000000008781c */ /* 0x000fe20003f2f038 */
[----:B------:R-:W-:Y:S01]  /*1820*/  IMAD.MOV.U32 R2, RZ, RZ, RZ ;  /* 0x000000ffff027224 */ /* 0x000fe200078e00ff */
[----:B------:R-:W-:Y:S01]  /*1830*/  ISETP.EQ.OR P2, PT, R3, RZ, P3 ;  /* 0x000000ff0300720c */ /* 0x000fe20001f42670 */
[----:B------:R-:W3:Y:S01]  /*1840*/  LDCU UR8, c[0x0][0x38c] ;  /* 0x00007180ff0877ac */ /* 0x000ee20008000800 */
[----:B------:R-:W-:Y:S01]  /*1850*/  PLOP3.LUT P1, PT, P1, PT, PT, 0x8, 0x80 ;  /* 0x000000000080781c */ /* 0x000fe20000f2e170 */
[----:B------:R-:W4:Y:S01]  /*1860*/  LDCU.64 UR6, c[0x0][0x390] ;  /* 0x00007200ff0677ac */ /* 0x000f220008000a00 */
[----:B------:R-:W-:Y:S02]  /*1870*/  USHF.L.U32 UR54, UR22, 0x6, URZ ;  /* 0x0000000616367899 */ /* 0x000fe400080006ff */
[----:B------:R-:W-:Y:S01]  /*1880*/  UISETP.NE.AND UP1, UPT, UR18, URZ, UPT ;  /* 0x000000ff1200728c */ /* 0x000fe2000bf25270 */
[----:B------:R-:W3:Y:S01]  /*1890*/  LDCU UR53, c[0x0][0x370] ;  /* 0x00006e00ff3577ac */ /* 0x000ee20008000800 */
[----:B--2---:R-:W-:Y:S01]  /*18a0*/  UIADD3 UR5, UPT, UPT, UR5, 0x3f, URZ ;  /* 0x0000003f05057890 */ /* 0x004fe2000fffe0ff */
[----:B-1----:R-:W1:Y:S03]  /*18b0*/  LDCU.64 UR46, c[0x0][0x348] ;  /* 0x00006900ff2e77ac */ /* 0x002e660008000a00 */
[----:B------:R-:W-:-:S02]  /*18c0*/  USHF.R.S32.HI UR4, URZ, 0x1f, UR5 ;  /* 0x0000001fff047899 */ /* 0x000fc40008011405 */
[----:B------:R-:W-:Y:S02]  /*18d0*/  ULOP3.LUT UR54, UR54, 0x40, URZ, 0xc0, !UPT ;  /* 0x0000004036367892 */ /* 0x000fe4000f8ec0ff */
[----:B------:R-:W-:Y:S01]  /*18e0*/  ULEA.HI UR4, UR4, UR5, URZ, 0x6 ;  /* 0x0000000504047291 */ /* 0x000fe2000f8f30ff */
[----:B------:R-:W2:Y:S03]  /*18f0*/  LDCU UR52, c[0x0][0x374] ;  /* 0x00006e80ff3477ac */ /* 0x000ea60008000800 */
[----:B------:R-:W-:Y:S02]  /*1900*/  USHF.R.S32.HI UR4, URZ, 0x6, UR4 ;  /* 0x00000006ff047899 */ /* 0x000fe40008011404 */
[----:B------:R-:W-:Y:S02]  /*1910*/  USEL UR38, UR49, 0x2, UP1 ;  /* 0x0000000231267887 */ /* 0x000fe40008800000 */
[----:B---3--:R-:W-:Y:S01]  /*1920*/  UIMAD UR4, UR4, UR8, URZ ;  /* 0x00000008040472a4 */ /* 0x008fe2000f8e02ff */
[----:B------:R-:W-:Y:S01]  /*1930*/  UMOV UR27, 0x1 ;  /* 0x00000001001b7882 */ /* 0x000fe20000000000 */
[----:B------:R-:W-:-:S02]  /*1940*/  UMOV UR30, URZ ;  /* 0x000000ff001e7c82 */ /* 0x000fc40008000000 */
[----:B----4-:R-:W-:Y:S01]  /*1950*/  UIMAD UR4, UR4, UR6, URZ ;  /* 0x00000006040472a4 */ /* 0x010fe2000f8e02ff */
[----:B------:R-:W-:Y:S01]  /*1960*/  UMOV UR31, URZ ;  /* 0x000000ff001f7c82 */ /* 0x000fe20008000000 */
[----:B------:R-:W-:Y:S02]  /*1970*/  UMOV UR42, URZ ;  /* 0x000000ff002a7c82 */ /* 0x000fe40008000000 */
[----:B------:R-:W-:-:S04]  /*1980*/  UIMAD UR55, UR4, UR7, URZ ;  /* 0x00000007043772a4 */ /* 0x000fc8000f8e02ff */
[----:B------:R-:W-:Y:S02]  /*1990*/  UISETP.NE.AND UP2, UPT, UR55, URZ, UPT ;  /* 0x000000ff3700728c */ /* 0x000fe4000bf45270 */
[----:B------:R-:W-:-:S04]  /*19a0*/  UISETP.LT.U32.AND UP0, UPT, UR55, 0x1a, UPT ;  /* 0x0000001a3700788c */ /* 0x000fc8000bf01070 */
[----:B------:R-:W-:-:S04]  /*19b0*/  USEL UR4, UR55, 0x1a, UP0 ;  /* 0x0000001a37047887 */ /* 0x000fc80008000000 */
[----:B------:R-:W-:Y:S02]  /*19c0*/  UIADD3 UR5, UPT, UPT, UR4, -0x1, URZ ;  /* 0xffffffff04057890 */ /* 0x000fe4000fffe0ff */
[----:B------:R-:W-:Y:S02]  /*19d0*/  @!UP2 UIADD3 UR5, UPT, UPT, UR4, URZ, URZ ;  /* 0x000000ff0405a290 */ /* 0x000fe4000fffe0ff */
[----:B------:R-:W-:Y:S02]  /*19e0*/  UIADD3 UR51, UPT, UPT, UR55, -UR4, URZ ;  /* 0x8000000437337290 */ /* 0x000fe4000fffe0ff */
[----:B-12---:R-:W-:-:S12]  /*19f0*/  UIADD3 UR56, UPT, UPT, UR5, 0x1, URZ ;  /* 0x0000000105387890 */ /* 0x006fd8000fffe0ff */
.L_x_40:
[----:B------:R-:W1:Y:S01]  /*1a00*/  S2UR UR36, SR_CgaCtaId ;  /* 0x00000000002479c3 */ /* 0x000e620000008800 */
[----:B------:R-:W-:Y:S01]  /*1a10*/  UMOV UR4, 0x400 ;  /* 0x0000040000047882 */ /* 0x000fe20000000000 */
[----:B------:R-:W-:Y:S01]  /*1a20*/  MOV R0, UR27 ;  /* 0x0000001b00007c02 */ /* 0x000fe20008000f00 */
[----:B------:R-:W-:Y:S02]  /*1a30*/  UISETP.NE.AND UP0, UPT, UR55, URZ, UPT ;  /* 0x000000ff3700728c */ /* 0x000fe4000bf05270 */
[----:B------:R-:W-:Y:S01]  /*1a40*/  ULEA UR18, UR19, UR54, 0x7 ;  /* 0x0000003613127291 */ /* 0x000fe2000f8e38ff */
[----:B------:R-:W-:Y:S01]  /*1a50*/  SHF.L.U32 R0, R0, 0x1f, RZ ;  /* 0x0000001f00007819 */ /* 0x000fe200000006ff */
[----:B------:R-:W-:Y:S01]  /*1a60*/  UMOV UR28, URZ ;  /* 0x000000ff001c7c82 */ /* 0x000fe20008000000 */
[----:B------:R-:W-:Y:S01]  /*1a70*/  UMOV UR22, URZ ;  /* 0x000000ff00167c82 */ /* 0x000fe20008000000 */
[----:B------:R-:W-:Y:S01]  /*1a80*/  UMOV UR21, URZ ;  /* 0x000000ff00157c82 */ /* 0x000fe20008000000 */
[----:B------:R-:W-:Y:S01]  /*1a90*/  UMOV UR20, URZ ;  /* 0x000000ff00147c82 */ /* 0x000fe20008000000 */
[----:B-1----:R-:W-:-:S04]  /*1aa0*/  ULEA UR36, UR36, UR4, 0x18 ;  /* 0x0000000424247291 */ /* 0x002fc8000f8ec0ff */
[----:B------:R-:W-:-:S09]  /*1ab0*/  ULEA UR4, UR30, UR36, 0x3 ;  /* 0x000000241e047291 */ /* 0x000fd2000f8e18ff */
[----:B------:R1:W2:Y:S01]  /*1ac0*/  SYNCS.PHASECHK.TRANS64.TRYWAIT P0, [UR4+0xd0], R0 ;  /* 0x0000d000ff0075a7 */ /* 0x0002a20008001104 */
[----:B------:R-:W-:-:S04]  /*1ad0*/  ULEA.HI UR4, UR48, UR48, URZ, 0x1 ;  /* 0x0000003030047291 */ /* 0x000fc8000f8f08ff */
[----:B------:R-:W-:-:S04]  /*1ae0*/  USHF.L.U32 UR4, UR4, 0x6, URZ ;  /* 0x0000000604047899 */ /* 0x000fc800080006ff */
[----:B------:R-:W-:Y:S01]  /*1af0*/  ULOP3.LUT UR43, UR54, 0xffffff80, UR4, 0xf8, !UPT ;  /* 0xffffff80362b7892 */ /* 0x000fe2000f8ef804 */
[----:B------:R-:W-:Y:S11]  /*1b00*/  BRA.U !UP0, `(.L_x_23) ;  /* 0x0000000508a87547 */ /* 0x000ff6000b800000 */
[----:B------:R-:W3:Y:S01]  /*1b10*/  LDCU.128 UR12, c[0x0][0x480] ;  /* 0x00009000ff0c77ac */ /* 0x000ee20008000c00 */
[----:B------:R-:W4:Y:S01]  /*1b20*/  LDCU.128 UR8, c[0x0][0x490] ;  /* 0x00009200ff0877ac */ /* 0x000f220008000c00 */
[----:B------:R-:W1:Y:S01]  /*1b30*/  LDCU.64 UR20, c[0x0][0x4c0] ;  /* 0x00009800ff1477ac */ /* 0x000e620008000a00 */
[----:B------:R-:W1:Y:S01]  /*1b40*/  LDCU.64 UR16, c[0x0][0x4f0] ;  /* 0x00009e00ff1077ac */ /* 0x000e620008000a00 */
[----:B------:R-:W1:Y:S01]  /*1b50*/  LDCU UR19, c[0x0][0x4c8] ;  /* 0x00009900ff1377ac */ /* 0x000e620008000800 */
[----:B---3--:R-:W-:Y:S02]  /*1b60*/  UIMAD.WIDE.U32 UR4, UR43, UR13, URZ ;  /* 0x0000000d2b0472a5 */ /* 0x008fe4000f8e00ff */
[----:B------:R-:W-:Y:S02]  /*1b70*/  UISETP.NE.AND UP0, UPT, UR12, 0x1, UPT ;  /* 0x000000010c00788c */ /* 0x000fe4000bf05270 */
[----:B------:R-:W-:Y:S01]  /*1b80*/  USHF.R.U32.HI UR5, URZ, UR14, UR5 ;  /* 0x0000000eff057299 */ /* 0x000fe20008011605 */
[----:B------:R-:W3:Y:S03]  /*1b90*/  LDCU UR48, c[0x0][0x38c] ;  /* 0x00007180ff3077ac */ /* 0x000ee60008000800 */
[----:B------:R-:W-:-:S02]  /*1ba0*/  USEL UR5, UR43, UR5, !UP0 ;  /* 0x000000052b057287 */ /* 0x000fc4000c000000 */
[----:B------:R-:W-:Y:S02]  /*1bb0*/  UISETP.NE.AND UP0, UPT, UR15, 0x1, UPT ;  /* 0x000000010f00788c */ /* 0x000fe4000bf05270 */
[----:B----4-:R-:W-:Y:S01]  /*1bc0*/  UIMAD.WIDE.U32 UR6, UR5, UR8, URZ ;  /* 0x00000008050672a5 */ /* 0x010fe2000f8e00ff */
[----:B------:R-:W4:Y:S01]  /*1bd0*/  LDCU UR8, c[0x0][0x4a0] ;  /* 0x00009400ff0877ac */ /* 0x000f220008000800 */
[----:B------:R-:W1:Y:S05]  /*1be0*/  LDCU UR23, c[0x0][0x4cc] ;  /* 0x00009980ff1777ac */ /* 0x000e6a0008000800 */
[----:B------:R-:W-:Y:S01]  /*1bf0*/  UMOV UR4, UR7 ;  /* 0x0000000700047c82 */ /* 0x000fe20008000000 */
[----:B------:R-:W1:Y:S01]  /*1c00*/  LDCU.64 UR40, c[0x0][0x390] ;  /* 0x00007200ff2877ac */ /* 0x000e620008000a00 */
[----:B------:R-:W-:Y:S01]  /*1c10*/  USHF.R.U32.HI UR4, URZ, UR9, UR4 ;  /* 0x00000009ff047299 */ /* 0x000fe20008011604 */
[----:B------:R-:W1:Y:S03]  /*1c20*/  LDCU UR9, c[0x0][0x4ec] ;  /* 0x00009d80ff0977ac */ /* 0x000e660008000800 */
[----:B------:R-:W-:-:S02]  /*1c30*/  USEL UR4, UR5, UR4, !UP0 ;  /* 0x0000000405047287 */ /* 0x000fc4000c000000 */
[----:B------:R-:W-:Y:S02]  /*1c40*/  UISETP.NE.AND UP0, UPT, UR10, 0x1, UPT ;  /* 0x000000010a00788c */ /* 0x000fe4000bf05270 */
[----:B------:R-:W-:Y:S01]  /*1c50*/  UIMAD.WIDE.U32 UR6, UR4, UR11, URZ ;  /* 0x0000000b040672a5 */ /* 0x000fe2000f8e00ff */
[----:B------:R-:W1:Y:S01]  /*1c60*/  LDCU.64 UR24, c[0x0][0x4d0] ;  /* 0x00009a00ff1877ac */ /* 0x000e620008000a00 */
[----:B------:R-:W-:-:S05]  /*1c70*/  UIADD3 UR42, UPT, UPT, UR56, UR31, URZ ;  /* 0x0000001f382a7290 */ /* 0x000fca000fffe0ff */
[----:B------:R-:W-:Y:S01]  /*1c80*/  UMOV UR6, UR7 ;  /* 0x0000000700067c82 */ /* 0x000fe20008000000 */
[----:B------:R-:W-:Y:S02]  /*1c90*/  UIADD3 UR7, UPT, UPT, -UR4, URZ, URZ ;  /* 0x000000ff04077290 */ /* 0x000fe4000fffe1ff */
[----:B----4-:R-:W-:Y:S02]  /*1ca0*/  USHF.R.U32.HI UR6, URZ, UR8, UR6 ;  /* 0x00000008ff067299 */ /* 0x010fe40008011606 */
[----:B------:R-:W-:Y:S02]  /*1cb0*/  UIADD3 UR8, UPT, UPT, -UR5, URZ, URZ ;  /* 0x000000ff05087290 */ /* 0x000fe4000fffe1ff */
[----:B------:R-:W-:Y:S02]  /*1cc0*/  USEL UR14, UR4, UR6, !UP0 ;  /* 0x00000006040e7287 */ /* 0x000fe4000c000000 */
[----:B------:R-:W-:Y:S02]  /*1cd0*/  UIMAD UR7, UR15, UR7, UR5 ;  /* 0x000000070f0772a4 */ /* 0x000fe4000f8e0205 */
[----:B------:R-:W-:-:S02]  /*1ce0*/  UIADD3 UR6, UPT, UPT, -UR14, URZ, URZ ;  /* 0x000000ff0e067290 */ /* 0x000fc4000fffe1ff */
[----:B------:R-:W-:Y:S02]  /*1cf0*/  UIMAD UR8, UR12, UR8, UR43 ;  /* 0x000000080c0872a4 */ /* 0x000fe4000f8e022b */
[----:B------:R-:W-:Y:S02]  /*1d00*/  UIMAD UR13, UR10, UR6, UR4 ;  /* 0x000000060a0d72a4 */ /* 0x000fe4000f8e0204 */
[----:B-1----:R-:W-:Y:S02]  /*1d10*/  UIMAD UR11, UR8, UR20, UR9 ;  /* 0x00000014080b72a4 */ /* 0x002fe4000f8e0209 */
[----:B------:R-:W-:Y:S01]  /*1d20*/  UIMAD UR12, UR7, UR21, UR16 ;  /* 0x00000015070c72a4 */ /* 0x000fe2000f8e0210 */
[----:B------:R-:W1:Y:S02]  /*1d30*/  LDCU.64 UR4, c[0x0][0x4f8] ;  /* 0x00009f00ff0477ac */ /* 0x000e640008000a00 */
[----:B------:R-:W4:Y:S01]  /*1d40*/  LDCU UR6, c[0x0][0x500] ;  /* 0x0000a000ff0677ac */ /* 0x000f220008000800 */
[----:B------:R-:W-:Y:S01]  /*1d50*/  UIMAD UR13, UR13, UR19, UR17 ;  /* 0x000000130d0d72a4 */ /* 0x000fe2000f8e0211 */
[----:B------:R-:W-:Y:S01]  /*1d60*/  UMOV UR28, URZ ;  /* 0x000000ff001c7c82 */ /* 0x000fe20008000000 */
[----:B------:R-:W-:Y:S01]  /*1d70*/  UMOV UR7, UR30 ;  /* 0x0000001e00077c82 */ /* 0x000fe20008000000 */
[----:B------:R-:W-:Y:S01]  /*1d80*/  UMOV UR20, URZ ;  /* 0x000000ff00147c82 */ /* 0x000fe20008000000 */
[----:B------:R-:W-:Y:S01]  /*1d90*/  UMOV UR21, URZ ;  /* 0x000000ff00157c82 */ /* 0x000fe20008000000 */
[----:B---3--:R-:W-:-:S07]  /*1da0*/  UMOV UR22, URZ ;  /* 0x000000ff00167c82 */ /* 0x008fce0008000000 */
.L_x_29:
[----:B------:R-:W-:Y:S01]  /*1db0*/  @!P3 MOV R3, 0x4000 ;  /* 0x000040000003b802 */ /* 0x000fe20000000f00 */
[----:B------:R-:W-:Y:S01]  /*1dc0*/  ULEA UR9, UR7, UR36, 0x3 ;  /* 0x0000002407097291 */ /* 0x000fe2000f8e18ff */
[----:B-12---:R-:W-:Y:S11]  /*1dd0*/  @P0 BRA `(.L_x_24) ;  /* 0x0000000000100947 */ /* 0x006ff60003800000 */
[----:B------:R-:W-:Y:S04]  /*1de0*/  MOV R0, UR27 ;  /* 0x0000001b00007c02 */ /* 0x000fe80008000f00 */
[----:B------:R-:W-:Y:S04]  /*1df0*/  SHF.L.U32 R5, R0, 0x1f, RZ ;  /* 0x0000001f00057819 */ /* 0x000fe800000006ff */
[----:B------:R-:W2:Y:S02]  /*1e00*/  SYNCS.PHASECHK.TRANS64.TRYWAIT P0, [UR9+0xd0], R5 ;  /* 0x0000d005ff0075a7 */ /* 0x000ea40008001109 */
[----:B--2---:R-:W-:Y:S05]  /*1e10*/  @!P0 BRA `(.L_x_25) ;  /* 0x0000007400808947 */ /* 0x004fea0003800000 */
.L_x_24:
[----:B------:R3:W-:Y:S01]  /*1e20*/  @!P3 SYNCS.ARRIVE.TRANS64 RZ, [UR9], R3 ;  /* 0x00000003ffffb9a7 */ /* 0x0007e20008000009 */
[----:B------:R-:W-:Y:S04]  /*1e30*/  ULOP3.LUT UR8, UR38, 0x2, URZ, 0xfc, !UPT ;  /* 0x0000000226087892 */ /* 0x000fe8000f8efcff */
[----:B------:R-:W-:Y:S09]  /*1e40*/  UISETP.NE.AND UP0, UPT, UR8, 0x2, UPT ;  /* 0x000000020800788c */ /* 0x000ff2000bf05270 */
[----:B------:R-:W-:Y:S05]  /*1e50*/  BRA.U UP0, `(.L_x_26) ;  /* 0x0000000100047547 */ /* 0x000fea000b800000 */
[----:B-1--4-:R-:W-:Y:S05]  /*1e60*/  BPT.TRAP 0x1 ;  /* 0x000000040000795c */ /* 0x012fea0000300000 */
.L_x_26:
[----:B------:R-:W-:Y:S04]  /*1e70*/  BSSY.RECONVERGENT B0, `(.L_x_27) ;  /* 0x0000003000007945 */ /* 0x000fe80003800200 */
[----:B------:R-:W-:Y:S05]  /*1e80*/  @P2 BRA `(.L_x_28) ;  /* 0x0000000000042947 */ /* 0x000fea0003800000 */
[----:B-1--4-:R-:W-:Y:S05]  /*1e90*/  BPT.TRAP 0x1 ;  /* 0x000000040000795c */ /* 0x012fea0000300000 */
.L_x_28:
[----:B-1--4-:R-:W-:Y:S05]  /*1ea0*/  BSYNC.RECONVERGENT B0 ;  /* 0x0000000000007941 */ /* 0x012fea0003800200 */
.L_x_27:
[----:B------:R-:W-:Y:S02]  /*1eb0*/  UIADD3 UR8, UPT, UPT, UR7, 0x1, URZ ;  /* 0x0000000107087890 */ /* 0x000fe4000fffe0ff */
[----:B------:R-:W-:Y:S02]  /*1ec0*/  UIMAD UR15, UR20, UR23, UR4 ;  /* 0x00000017140f72a4 */ /* 0x000fe4000f8e0204 */
[----:B------:R-:W-:Y:S02]  /*1ed0*/  UISETP.NE.AND UP0, UPT, UR8, 0x1a, UPT ;  /* 0x0000001a0800788c */ /* 0x000fe4000bf05270 */
[----:B------:R-:W-:Y:S02]  /*1ee0*/  ULEA UR16, UR7, UR36, 0xc ;  /* 0x0000002407107291 */ /* 0x000fe4000f8e60ff */
[----:B------:R-:W-:Y:S02]  /*1ef0*/  USEL UR10, URZ, 0x1, UP0 ;  /* 0x00000001ff0a7887 */ /* 0x000fe40008000000 */
[----:B------:R-:W-:Y:S02]  /*1f00*/  USEL UR30, UR8, URZ, UP0 ;  /* 0x000000ff081e7287 */ /* 0x000fe40008000000 */
[----:B------:R-:W-:Y:S02]  /*1f10*/  ULOP3.LUT UR27, UR27, UR10, URZ, 0x3c, !UPT ;  /* 0x0000000a1b1b7292 */ /* 0x000fe4000f8e3cff */
[----:B------:R-:W-:Y:S02]  /*1f20*/  ULEA UR8, UR30, UR36, 0x3 ;  /* 0x000000241e087291 */ /* 0x000fe4000f8e18ff */
[----:B------:R-:W-:Y:S02]  /*1f30*/  UIADD3 UR34, UP0, UPT, UR46, 0x80, URZ ;  /* 0x000000802e227890 */ /* 0x000fe4000ff1e0ff */
[----:B------:R-:W-:Y:S01]  /*1f40*/  ULOP3.LUT UR9, UR9, 0xfefffff8, URZ, 0xc0, !UPT ;  /* 0xfefffff809097892 */ /* 0x000fe2000f8ec0ff */
[----:B--2---:R-:W-:Y:S01]  /*1f50*/  MOV R0, UR27 ;  /* 0x0000001b00007c02 */ /* 0x004fe20008000f00 */
[----:B------:R-:W-:Y:S02]  /*1f60*/  USHF.L.U32 UR10, UR28, 0x6, URZ ;  /* 0x000000061c0a7899 */ /* 0x000fe400080006ff */
[----:B------:R-:W-:Y:S01]  /*1f70*/  UIADD3.X UR35, UPT, UPT, URZ, UR47, URZ, UP0, !UPT ;  /* 0x0000002fff237290 */ /* 0x000fe200087fe4ff */
[----:B---3--:R-:W-:Y:S01]  /*1f80*/  SHF.L.U32 R3, R0, 0x1f, RZ ;  /* 0x0000001f00037819 */ /* 0x008fe200000006ff */
[----:B------:R-:W-:Y:S02]  /*1f90*/  UIADD3 UR32, UP3, UPT, UR46, 0x200, URZ ;  /* 0x000002002e207890 */ /* 0x000fe4000ff7e0ff */
[----:B------:R-:W-:Y:S01]  /*1fa0*/  UIADD3 UR37, UPT, UPT, UR20, 0x1, URZ ;  /* 0x0000000114257890 */ /* 0x000fe2000fffe0ff */
[----:B------:R3:W1:Y:S01]  /*1fb0*/  SYNCS.PHASECHK.TRANS64.TRYWAIT P0, [UR8+0xd0], R3 ;  /* 0x0000d003ff0075a7 */ /* 0x0006620008001108 */
[----:B------:R-:W-:Y:S02]  /*1fc0*/  UIMAD UR8, UR21, UR24, UR5 ;  /* 0x00000018150872a4 */ /* 0x000fe4000f8e0205 */
[----:B------:R-:W-:Y:S02]  /*1fd0*/  UIMAD UR7, UR22, UR25, UR6 ;  /* 0x00000019160772a4 */ /* 0x000fe4000f8e0206 */
[----:B------:R-:W-:Y:S02]  /*1fe0*/  ULEA UR15, UR8, UR15, 0x5 ;  /* 0x0000000f080f7291 */ /* 0x000fe4000f8e28ff */
[----:B------:R-:W-:Y:S02]  /*1ff0*/  UIADD3 UR8, UPT, UPT, UR16, 0x4400, URZ ;  /* 0x0000440010087890 */ /* 0x000fe4000fffe0ff */
[----:B------:R-:W-:Y:S02]  /*2000*/  ULEA UR7, UR7, UR15, 0xa ;  /* 0x0000000f07077291 */ /* 0x000fe4000f8e50ff */
[----:B------:R-:W-:Y:S02]  /*2010*/  UIADD3.X UR33, UPT, UPT, URZ, UR47, URZ, UP3, !UPT ;  /* 0x0000002fff217290 */ /* 0x000fe40009ffe4ff */
[----:B------:R-:W-:Y:S02]  /*2020*/  UPRMT UR7, UR7, 0x5410, URZ ;  /* 0x0000541007077896 */ /* 0x000fe400080000ff */
[----:B------:R-:W-:Y:S02]  /*2030*/  UIADD3 UR16, UPT, UPT, UR16, 0x1e400, URZ ;  /* 0x0001e40010107890 */ /* 0x000fe4000fffe0ff */
[----:B------:R-:W-:Y:S02]  /*2040*/  UISETP.NE.AND UP2, UPT, UR37, UR48, UPT ;  /* 0x000000302500728c */ /* 0x000fe4000bf45270 */
[----:B------:R-:W-:Y:S02]  /*2050*/  UIADD3 UR29, UPT, UPT, UR21, 0x1, URZ ;  /* 0x00000001151d7890 */ /* 0x000fe4000fffe0ff */
[----:B------:R-:W-:Y:S02]  /*2060*/  UIADD3 UR26, UPT, UPT, UR22, 0x1, URZ ;  /* 0x00000001161a7890 */ /* 0x000fe4000fffe0ff */
[----:B------:R-:W-:Y:S01]  /*2070*/  UIADD3 UR31, UPT, UPT, UR31, 0x1, URZ ;  /* 0x000000011f1f7890 */ /* 0x000fe2000fffe0ff */
[----:B------:R-:W-:Y:S01]  /*2080*/  UMOV UR44, 0x0 ;  /* 0x00000000002c7882 */ /* 0x000fe20000000000 */
[----:B------:R-:W-:Y:S01]  /*2090*/  UMOV UR45, 0x10000000 ;  /* 0x10000000002d7882 */ /* 0x000fe20000000000 */
[----:B------:R-:W-:Y:S02]  /*20a0*/  UMOV UR17, UR9 ;  /* 0x0000000900117c82 */ /* 0x000fe40008000000 */
[----:B------:R-:W-:Y:S01]  /*20b0*/  @UP2 UIADD3 UR29, UPT, UPT, UR21, URZ, URZ ;  /* 0x000000ff151d2290 */ /* 0x000fe2000fffe0ff */
[----:B------:R2:W-:Y:S01]  /*20c0*/  UTMALDG.5D.IM2COL.2CTA [UR8], [UR34], UR7, desc[UR44] ;  /* 0x00002c08220073b4 */ /* 0x0005e20008261007 */
[----:B------:R-:W-:Y:S02]  /*20d0*/  UMOV UR19, UR10 ;  /* 0x0000000a00137c82 */ /* 0x000fe40008000000 */
[----:B------:R-:W-:Y:S01]  /*20e0*/  UISETP.NE.AND UP1, UPT, UR29, UR40, UPT ;  /* 0x000000281d00728c */ /* 0x000fe2000bf25270 */
[----:B------:R4:W-:Y:S10]  /*20f0*/  UTMALDG.5D.2CTA [UR16], [UR32], desc[UR44] ;  /* 0x00002c10200075b4 */ /* 0x0009f40008221000 */
[----:B------:R-:W-:Y:S04]  /*2100*/  @UP1 UIADD3 UR26, UPT, UPT, UR22, URZ, URZ ;  /* 0x000000ff161a1290 */ /* 0x000fe8000fffe0ff */
[----:B------:R-:W-:Y:S02]  /*2110*/  UISETP.NE.AND UP0, UPT, UR26, UR41, UPT ;  /* 0x000000291a00728c */ /* 0x000fe4000bf05270 */
[----:B--2---:R-:W-:Y:S09]  /*2120*/  UIADD3 UR8, UPT, UPT, UR28, 0x1, URZ ;  /* 0x000000011c087890 */ /* 0x004ff2000fffe0ff */
[----:B------:R-:W-:Y:S01]  /*2130*/  @UP0 UIADD3 UR8, UPT, UPT, UR28, URZ, URZ ;  /* 0x000000ff1c080290 */ /* 0x000fe2000fffe0ff */
[----:B------:R-:W-:Y:S01]  /*2140*/  UMOV UR7, UR30 ;  /* 0x0000001e00077c82 */ /* 0x000fe20008000000 */
[----:B----4-:R-:W-:Y:S02]  /*2150*/  USEL UR22, UR26, URZ, UP0 ;  /* 0x000000ff1a167287 */ /* 0x010fe40008000000 */
[----:B------:R-:W-:Y:S02]  /*2160*/  UISETP.NE.AND UP0, UPT, UR31, UR42, UPT ;  /* 0x0000002a1f00728c */ /* 0x000fe4000bf05270 */
[----:B------:R-:W-:Y:S02]  /*2170*/  USEL UR20, UR37, URZ, UP2 ;  /* 0x000000ff25147287 */ /* 0x000fe40009000000 */
[----:B------:R-:W-:Y:S01]  /*2180*/  USEL UR21, UR29, URZ, UP1 ;  /* 0x000000ff1d157287 */ /* 0x000fe20008800000 */
[----:B------:R-:W-:Y:S04]  /*2190*/  UMOV UR28, UR8 ;  /* 0x00000008001c7c82 */ /* 0x000fe80008000000 */
[----:B---3--:R-:W-:Y:S07]  /*21a0*/  BRA.U UP0, `(.L_x_29) ;  /* 0xfffffffd00007547 */ /* 0x008fee000b83ffff */
.L_x_23:
[----:B------:R-:W-:Y:S01]  /*21b0*/  ULEA UR4, UR30, UR36, 0x3 ;  /* 0x000000241e047291 */ /* 0x000fe2000f8e18ff */
[----:B-1----:R-:W-:Y:S01]  /*21c0*/  MOV R0, UR27 ;  /* 0x0000001b00007c02 */ /* 0x002fe20008000f00 */
[----:B------:R-:W-:Y:S01]  /*21d0*/  @!P1 SYNCS.ARRIVE.TRANS64.A1T0 RZ, [UR36+0x1c8], RZ ;  /* 0x0001c8ffffff99a7 */ /* 0x000fe20008100024 */
[----:B------:R-:W-:Y:S02]  /*21e0*/  UISETP.GE.AND UP0, UPT, UR51, 0x1, UPT ;  /* 0x000000013300788c */ /* 0x000fe4000bf06270 */
[----:B------:R-:W-:-:S04]  /*21f0*/  SHF.L.U32 R0, R0, 0x1f, RZ ;  /* 0x0000001f00007819 */ /* 0x000fc800000006ff */
[----:B--2---:R1:W2:Y:S03]  /*2200*/  SYNCS.PHASECHK.TRANS64.TRYWAIT P0, [UR4+0xd0], R0 ;  /* 0x0000d000ff0075a7 */ /* 0x0042a60008001104 */
[----:B------:R-:W-:Y:S05]  /*2210*/  BRA.U !UP0, `(.L_x_30) ;  /* 0x0000000508a07547 */ /* 0x000fea000b800000 */
[----:B------:R-:W3:Y:S01]  /*2220*/  LDCU.128 UR8, c[0x0][0x480] ;  /* 0x00009000ff0877ac */ /* 0x000ee20008000c00 */
[----:B------:R-:W4:Y:S01]  /*2230*/  LDCU.128 UR32, c[0x0][0x490] ;  /* 0x00009200ff2077ac */ /* 0x000f220008000c00 */
[----:B------:R-:W1:Y:S01]  /*2240*/  LDCU UR13, c[0x0][0x4c8] ;  /* 0x00009900ff0d77ac */ /* 0x000e620008000800 */
        /* <DEDUP_REMOVED lines=10> */
[----:B------:R-:W1:Y:S05]  /*22f0*/  LDCU.64 UR40, c[0x0][0x390] ;  /* 0x00007200ff2877ac */ /* 0x000e6a0008000a00 */
[----:B------:R-:W-:Y:S01]  /*2300*/  UMOV UR4, UR7 ;  /* 0x0000000700047c82 */ /* 0x000fe20008000000 */
[----:B------:R-:W1:Y:S01]  /*2310*/  LDCU.64 UR24, c[0x0][0x4d0] ;  /* 0x00009a00ff1877ac */ /* 0x000e620008000a00 */
[----:B------:R-:W-:Y:S01]  /*2320*/  USHF.R.U32.HI UR4, URZ, UR33, UR4 ;  /* 0x00000021ff047299 */ /* 0x000fe20008011604 */
[----:B------:R-:W4:Y:S03]  /*2330*/  LDCU.64 UR32, c[0x0][0x4c0] ;  /* 0x00009800ff2077ac */ /* 0x000f260008000a00 */
[----:B------:R-:W-:-:S02]  /*2340*/  USEL UR4, UR5, UR4, !UP0 ;  /* 0x0000000405047287 */ /* 0x000fc4000c000000 */
[----:B------:R-:W-:Y:S02]  /*2350*/  UISETP.NE.AND UP0, UPT, UR34, 0x1, UPT ;  /* 0x000000012200788c */ /* 0x000fe4000bf05270 */
[----:B------:R-:W-:Y:S02]  /*2360*/  UIMAD.WIDE.U32 UR6, UR4, UR35, URZ ;  /* 0x00000023040672a5 */ /* 0x000fe4000f8e00ff */
[----:B------:R-:W-:Y:S01]  /*2370*/  UIADD3 UR42, UPT, UPT, UR51, UR42, URZ ;  /* 0x0000002a332a7290 */ /* 0x000fe2000fffe0ff */
[----:B------:R-:W-:-:S04]  /*2380*/  UMOV UR37, UR51 ;  /* 0x0000003300257c82 */ /* 0x000fc80008000000 */
[----:B------:R-:W-:Y:S01]  /*2390*/  UMOV UR6, UR7 ;  /* 0x0000000700067c82 */ /* 0x000fe20008000000 */
[----:B------:R-:W-:Y:S02]  /*23a0*/  UIADD3 UR7, UPT, UPT, -UR5, URZ, URZ ;  /* 0x000000ff05077290 */ /* 0x000fe4000fffe1ff */
[----:B---3--:R-:W-:Y:S02]  /*23b0*/  USHF.R.U32.HI UR6, URZ, UR9, UR6 ;  /* 0x00000009ff067299 */ /* 0x008fe40008011606 */
[----:B------:R-:W-:Y:S02]  /*23c0*/  UIMAD UR7, UR8, UR7, UR43 ;  /* 0x00000007080772a4 */ /* 0x000fe4000f8e022b */
[----:B------:R-:W-:Y:S02]  /*23d0*/  USEL UR14, UR4, UR6, !UP0 ;  /* 0x00000006040e7287 */ /* 0x000fe4000c000000 */
[----:B------:R-:W-:Y:S02]  /*23e0*/  UIADD3 UR6, UPT, UPT, -UR4, URZ, URZ ;  /* 0x000000ff04067290 */ /* 0x000fe4000fffe1ff */
[----:B------:R-:W-:-:S02]  /*23f0*/  UIADD3 UR9, UPT, UPT, -UR14, URZ, URZ ;  /* 0x000000ff0e097290 */ /* 0x000fc4000fffe1ff */
[----:B------:R-:W-:Y:S02]  /*2400*/  UIMAD UR12, UR11, UR6, UR5 ;  /* 0x000000060b0c72a4 */ /* 0x000fe4000f8e0205 */
[----:B------:R-:W-:Y:S02]  /*2410*/  UIMAD UR9, UR34, UR9, UR4 ;  /* 0x00000009220972a4 */ /* 0x000fe4000f8e0204 */
[----:B----4-:R-:W-:Y:S01]  /*2420*/  UIMAD UR11, UR7, UR32, UR10 ;  /* 0x00000020070b72a4 */ /* 0x010fe2000f8e020a */
[----:B------:R-:W3:Y:S02]  /*2430*/  LDCU UR43, c[0x0][0x38c] ;  /* 0x00007180ff2b77ac */ /* 0x000ee40008000800 */
[----:B------:R-:W4:Y:S01]  /*2440*/  LDCU UR6, c[0x0][0x500] ;  /* 0x0000a000ff0677ac */ /* 0x000f220008000800 */
[----:B------:R-:W2:Y:S01]  /*2450*/  LDCU.64 UR4, c[0x0][0x4f8] ;  /* 0x00009f00ff0477ac */ /* 0x000ea20008000a00 */
[----:B-1----:R-:W-:Y:S02]  /*2460*/  UIMAD UR12, UR12, UR33, UR16 ;  /* 0x000000210c0c72a4 */ /* 0x002fe4000f8e0210 */
[----:B------:R-:W-:Y:S01]  /*2470*/  UIMAD UR13, UR9, UR13, UR17 ;  /* 0x0000000d090d72a4 */ /* 0x000fe2000f8e0211 */
[----:B------:R-:W-:-:S11]  /*2480*/  UMOV UR7, UR30 ;  /* 0x0000001e00077c82 */ /* 0x000fd60008000000 */
.L_x_36:
[----:B------:R-:W-:Y:S01]  /*2490*/  @!P3 MOV R3, 0x4000 ;  /* 0x000040000003b802 */ /* 0x000fe20000000f00 */
[----:B------:R-:W-:Y:S01]  /*24a0*/  ULEA UR9, UR7, UR36, 0x3 ;  /* 0x0000002407097291 */ /* 0x000fe2000f8e18ff */
[----:B--2---:R-:W-:Y:S11]  /*24b0*/  @P0 BRA `(.L_x_31) ;  /* 0x0000000000100947 */ /* 0x004ff60003800000 */
[----:B------:R-:W-:Y:S04]  /*24c0*/  MOV R0, UR27 ;  /* 0x0000001b00007c02 */ /* 0x000fe80008000f00 */
[----:B------:R-:W-:Y:S04]  /*24d0*/  SHF.L.U32 R5, R0, 0x1f, RZ ;  /* 0x0000001f00057819 */ /* 0x000fe800000006ff */
[----:B------:R-:W1:Y:S02]  /*24e0*/  SYNCS.PHASECHK.TRANS64.TRYWAIT P0, [UR9+0xd0], R5 ;  /* 0x0000d005ff0075a7 */ /* 0x000e640008001109 */
[----:B-1----:R-:W-:Y:S05]  /*24f0*/  @!P0 BRA `(.L_x_32) ;  /* 0x0000006c00e08947 */ /* 0x002fea0003800000 */
.L_x_31:
[----:B------:R2:W-:Y:S01]  /*2500*/  @!P3 SYNCS.ARRIVE.TRANS64 RZ, [UR9], R3 ;  /* 0x00000003ffffb9a7 */ /* 0x0005e20008000009 */
[----:B------:R-:W-:Y:S04]  /*2510*/  ULOP3.LUT UR8, UR38, 0x2, URZ, 0xfc, !UPT ;  /* 0x0000000226087892 */ /* 0x000fe8000f8efcff */
[----:B------:R-:W-:Y:S09]  /*2520*/  UISETP.NE.AND UP0, UPT, UR8, 0x2, UPT ;  /* 0x000000020800788c */ /* 0x000ff2000bf05270 */
[----:B------:R-:W-:Y:S05]  /*2530*/  BRA.U UP0, `(.L_x_33) ;  /* 0x0000000100047547 */ /* 0x000fea000b800000 */
[----:B---34-:R-:W-:Y:S05]  /*2540*/  BPT.TRAP 0x1 ;  /* 0x000000040000795c */ /* 0x018fea0000300000 */
.L_x_33:
[----:B------:R-:W-:Y:S04]  /*2550*/  BSSY.RECONVERGENT B0, `(.L_x_34) ;  /* 0x0000003000007945 */ /* 0x000fe80003800200 */
[----:B------:R-:W-:Y:S05]  /*2560*/  @P2 BRA `(.L_x_35) ;  /* 0x0000000000042947 */ /* 0x000fea0003800000 */
[----:B---34-:R-:W-:Y:S05]  /*2570*/  BPT.TRAP 0x1 ;  /* 0x000000040000795c */ /* 0x018fea0000300000 */
.L_x_35:
[----:B---34-:R-:W-:Y:S05]  /*2580*/  BSYNC.RECONVERGENT B0 ;  /* 0x0000000000007941 */ /* 0x018fea0003800200 */
.L_x_34:
        /* <DEDUP_REMOVED lines=8> */
[----:B------:R-:W-:Y:S02]  /*2610*/  UIMAD UR10, UR21, UR24, UR5 ;  /* 0x00000018150a72a4 */ /* 0x000fe4000f8e0205 */
[----:B------:R-:W-:Y:S01]  /*2620*/  UIMAD UR7, UR22, UR25, UR6 ;  /* 0x00000019160772a4 */ /* 0x000fe2000f8e0206 */
[----:B-1----:R-:W-:Y:S01]  /*2630*/  MOV R0, UR27 ;  /* 0x0000001b00007c02 */ /* 0x002fe20008000f00 */
[----:B------:R-:W-:Y:S02]  /*2640*/  ULEA UR15, UR10, UR15, 0x5 ;  /* 0x0000000f0a0f7291 */ /* 0x000fe4000f8e28ff */
[----:B------:R-:W-:Y:S01]  /*2650*/  UIADD3 UR34, UP0, UPT, UR46, 0x80, URZ ;  /* 0x000000802e227890 */ /* 0x000fe2000ff1e0ff */
[----:B--2---:R-:W-:Y:S01]  /*2660*/  SHF.L.U32 R3, R0, 0x1f, RZ ;  /* 0x0000001f00037819 */ /* 0x004fe200000006ff */
[----:B------:R-:W-:Y:S02]  /*2670*/  ULEA UR7, UR7, UR15, 0xa ;  /* 0x0000000f07077291 */ /* 0x000fe4000f8e50ff */
[----:B------:R-:W-:Y:S01]  /*2680*/  USHF.L.U32 UR19, UR28, 0x6, URZ ;  /* 0x000000061c137899 */ /* 0x000fe200080006ff */
[----:B------:R1:W2:Y:S01]  /*2690*/  SYNCS.PHASECHK.TRANS64.TRYWAIT P0, [UR8+0xd0], R3 ;  /* 0x0000d003ff0075a7 */ /* 0x0002a20008001108 */
[----:B------:R-:W-:Y:S02]  /*26a0*/  ULOP3.LUT UR9, UR9, 0xfefffff8, URZ, 0xc0, !UPT ;  /* 0xfefffff809097892 */ /* 0x000fe4000f8ec0ff */
[----:B------:R-:W-:Y:S02]  /*26b0*/  UIADD3.X UR35, UPT, UPT, URZ, UR47, URZ, UP0, !UPT ;  /* 0x0000002fff237290 */ /* 0x000fe400087fe4ff */
[----:B------:R-:W-:Y:S02]  /*26c0*/  UIADD3 UR8, UPT, UPT, UR16, 0x4400, URZ ;  /* 0x0000440010087890 */ /* 0x000fe4000fffe0ff */
[----:B------:R-:W-:Y:S02]  /*26d0*/  UPRMT UR7, UR7, 0x5410, URZ ;  /* 0x0000541007077896 */ /* 0x000fe400080000ff */
[----:B------:R-:W-:Y:S02]  /*26e0*/  UIADD3 UR32, UP3, UPT, UR46, 0x200, URZ ;  /* 0x000002002e207890 */ /* 0x000fe4000ff7e0ff */
[----:B------:R-:W-:Y:S02]  /*26f0*/  UIADD3 UR16, UPT, UPT, UR16, 0x1e400, URZ ;  /* 0x0001e40010107890 */ /* 0x000fe4000fffe0ff */
[----:B------:R-:W-:Y:S02]  /*2700*/  UIADD3.X UR33, UPT, UPT, URZ, UR47, URZ, UP3, !UPT ;  /* 0x0000002fff217290 */ /* 0x000fe40009ffe4ff */
[----:B------:R-:W-:Y:S02]  /*2710*/  UIADD3 UR31, UPT, UPT, UR20, 0x1, URZ ;  /* 0x00000001141f7890 */ /* 0x000fe4000fffe0ff */
[----:B------:R-:W-:Y:S02]  /*2720*/  UIADD3 UR29, UPT, UPT, UR21, 0x1, URZ ;  /* 0x00000001151d7890 */ /* 0x000fe4000fffe0ff */
[----:B------:R-:W-:Y:S02]  /*2730*/  UISETP.NE.AND UP2, UPT, UR31, UR43, UPT ;  /* 0x0000002b1f00728c */ /* 0x000fe4000bf45270 */
[----:B------:R-:W-:Y:S01]  /*2740*/  UIADD3 UR26, UPT, UPT, UR22, 0x1, URZ ;  /* 0x00000001161a7890 */ /* 0x000fe2000fffe0ff */
[----:B------:R-:W-:Y:S01]  /*2750*/  UMOV UR44, 0x0 ;  /* 0x00000000002c7882 */ /* 0x000fe20000000000 */
[----:B------:R-:W-:Y:S01]  /*2760*/  UMOV UR45, 0x10000000 ;  /* 0x10000000002d7882 */ /* 0x000fe20000000000 */
[----:B------:R-:W-:Y:S01]  /*2770*/  UMOV UR10, UR19 ;  /* 0x00000013000a7c82 */ /* 0x000fe20008000000 */
[----:B------:R-:W-:Y:S01]  /*2780*/  UMOV UR17, UR9 ;  /* 0x0000000900117c82 */ /* 0x000fe20008000000 */
[----:B------:R3:W-:Y:S04]  /*2790*/  UTMALDG.5D.IM2COL.2CTA [UR8], [UR34], UR7, desc[UR44] ;  /* 0x00002c08220073b4 */ /* 0x0007e80008261007 */
[----:B------:R-:W-:Y:S04]  /*27a0*/  @UP2 UIADD3 UR29, UPT, UPT, UR21, URZ, URZ ;  /* 0x000000ff151d2290 */ /* 0x000fe8000fffe0ff */
[----:B------:R-:W-:Y:S01]  /*27b0*/  UISETP.NE.AND UP1, UPT, UR29, UR40, UPT ;  /* 0x000000281d00728c */ /* 0x000fe2000bf25270 */
[----:B------:R4:W-:Y:S10]  /*27c0*/  UTMALDG.5D.2CTA [UR16], [UR32], desc[UR44] ;  /* 0x00002c10200075b4 */ /* 0x0009f40008221000 */
[----:B------:R-:W-:Y:S04]  /*27d0*/  @UP1 UIADD3 UR26, UPT, UPT, UR22, URZ, URZ ;  /* 0x000000ff161a1290 */ /* 0x000fe8000fffe0ff */
[----:B------:R-:W-:Y:S02]  /*27e0*/  UISETP.NE.AND UP0, UPT, UR26, UR41, UPT ;  /* 0x000000291a00728c */ /* 0x000fe4000bf05270 */
[----:B---3--:R-:W-:Y:S09]  /*27f0*/  UIADD3 UR8, UPT, UPT, UR28, 0x1, URZ ;  /* 0x000000011c087890 */ /* 0x008ff2000fffe0ff */
[----:B------:R-:W-:Y:S02]  /*2800*/  @UP0 UIADD3 UR8, UPT, UPT, UR28, URZ, URZ ;  /* 0x000000ff1c080290 */ /* 0x000fe4000fffe0ff */
[----:B------:R-:W-:Y:S02]  /*2810*/  UIADD3 UR7, UPT, UPT, UR37, -0x1, URZ ;  /* 0xffffffff25077890 */ /* 0x000fe4000fffe0ff */
[----:B----4-:R-:W-:Y:S02]  /*2820*/  USEL UR22, UR26, URZ, UP0 ;  /* 0x000000ff1a167287 */ /* 0x010fe40008000000 */
[----:B------:R-:W-:Y:S02]  /*2830*/  UISETP.GT.U32.AND UP0, UPT, UR37, 0x1, UPT ;  /* 0x000000012500788c */ /* 0x000fe4000bf04070 */
[----:B------:R-:W-:Y:S02]  /*2840*/  USEL UR20, UR31, URZ, UP2 ;  /* 0x000000ff1f147287 */ /* 0x000fe40009000000 */
[----:B------:R-:W-:Y:S01]  /*2850*/  USEL UR21, UR29, URZ, UP1 ;  /* 0x000000ff1d157287 */ /* 0x000fe20008800000 */
[----:B------:R-:W-:Y:S01]  /*2860*/  UMOV UR37, UR7 ;  /* 0x0000000700257c82 */ /* 0x000fe20008000000 */
[----:B------:R-:W-:Y:S01]  /*2870*/  UMOV UR7, UR30 ;  /* 0x0000001e00077c82 */ /* 0x000fe20008000000 */
[----:B------:R-:W-:Y:S02]  /*2880*/  UMOV UR28, UR8 ;  /* 0x00000008001c7c82 */ /* 0x000fe40008000000 */
[----:B-1----:R-:W-:Y:S07]  /*2890*/  BRA.U UP0, `(.L_x_36) ;  /* 0xfffffff900fc7547 */ /* 0x002fee000b83ffff */
.L_x_30:
[----:B------:R-:W-:Y:S01]  /*28a0*/  SHF.L.U32 R3, R2, 0x1f, RZ ;  /* 0x0000001f02037819 */ /* 0x000fe200000006ff */
[----:B------:R-:W-:-:S03]  /*28b0*/  NOP ;  /* 0x0000000000007918 */ /* 0x000fc60000000000 */
[----:B--2---:R-:W2:Y:S02]  /*28c0*/  SYNCS.PHASECHK.TRANS64.TRYWAIT P0, [UR36+0x1d0], R3 ;  /* 0x0001d003ff0075a7 */ /* 0x004ea40008001124 */
[----:B--2---:R-:W-:Y:S05]  /*28d0*/  @!P0 BRA `(.L_x_37) ;  /* 0x0000006c00008947 */ /* 0x004fea0003800000 */
.L_x_143:
[----:B------:R-:W2:Y:S01]  /*28e0*/  LDS.128 R4, [UR36+0x210] ;  /* 0x00021024ff047984 */ /* 0x000ea20008000c00 */
[----:B------:R-:W-:Y:S02]  /*28f0*/  UIADD3 UR4, UPT, UPT, UR36, 0x1d8, URZ ;  /* 0x000001d824047890 */ /* 0x000fe4000fffe0ff */
[----:B------:R-:W-:Y:S01]  /*2900*/  UISETP.GE.AND UP0, UPT, UR39, 0x1, UPT ;  /* 0x000000012700788c */ /* 0x000fe2000bf06270 */
[----:B------:R-:W-:Y:S01]  /*2910*/  @!PT LDS RZ, [RZ] ;  /* 0x00000000fffff984 */ /* 0x000fe20000000800 */
[----:B------:R-:W-:Y:S01]  /*2920*/  @!PT LDS RZ, [RZ] ;  /* 0x00000000fffff984 */ /* 0x000fe20000000800 */
[----:B------:R-:W-:Y:S01]  /*2930*/  @!PT LDS RZ, [RZ] ;  /* 0x00000000fffff984 */ /* 0x000fe20000000800 */
[----:B------:R-:W-:Y:S01]  /*2940*/  @!PT LDS RZ, [RZ] ;  /* 0x00000000fffff984 */ /* 0x000fe20000000800 */
[----:B------:R3:W-:Y:S06]  /*2950*/  MEMBAR.ALL.CTA ;  /* 0x0000000000007992 */ /* 0x0007ec0000008000 */
[----:B---3--:R-:W3:Y:S01]  /*2960*/  FENCE.VIEW.ASYNC.S ;  /* 0x00000000000073c6 */ /* 0x008ee20000000000 */
[----:B------:R-:W-:-:S09]  /*2970*/  UPRMT UR4, URZ, 0x654, UR4 ;  /* 0x00000654ff047896 */ /* 0x000fd20008000004 */
[----:B---3--:R-:W-:Y:S01]  /*2980*/  SYNCS.ARRIVE.TRANS64.RED.A1T0 RZ, [UR4], RZ ;  /* 0x000000ffffff79a7 */ /* 0x008fe20008100404 */
[----:B--2---:R-:W-:-:S13]  /*2990*/  LOP3.LUT P0, RZ, R6, 0x1, RZ, 0xc0, !PT ;  /* 0x0000000106ff7812 */ /* 0x004fda000780c0ff */
[----:B------:R-:W-:Y:S01]  /*29a0*/  VOTEU.ANY UP1, P0 ;  /* 0x0000000000ff7886 */ /* 0x000fe20000020100 */
[----:B------:R-:W-:-:S13]  /*29b0*/  PLOP3.LUT P0, PT, PT, PT, UP1, 0x80, 0x8 ;  /* 0x000000000008781c */ /* 0x000fda0003f0f018 */
[----:B-1----:R-:W-:Y:S02]  /*29c0*/  @P0 MOV R0, R4 ;  /* 0x0000000400000202 */ /* 0x002fe40000000f00 */
[----:B------:R-:W-:Y:S02]  /*29d0*/  @P0 LOP3.LUT R4, R5, 0xffff, RZ, 0xc0, !PT ;  /* 0x0000ffff05040812 */ /* 0x000fe400078ec0ff */
[----:B------:R-:W-:Y:S02]  /*29e0*/  @P0 R2UR UR6, R0 ;  /* 0x00000000000602ca */ /* 0x000fe400000e0000 */
[----:B------:R-:W-:-:S11]  /*29f0*/  @P0 R2UR UR5, R4 ;  /* 0x00000000040502ca */ /* 0x000fd600000e0000 */
[----:B------:R-:W-:Y:S02]  /*2a00*/  @UP1 UMOV UR50, UR6 ;  /* 0x0000000600321c82 */ /* 0x000fe40008000000 */
[----:B------:R-:W-:Y:S01]  /*2a10*/  @UP1 UMOV UR49, UR5 ;  /* 0x0000000500311c82 */ /* 0x000fe20008000000 */
[----:B------:R-:W-:Y:S05]  /*2a20*/  BRA.U !UP0, `(.L_x_38) ;  /* 0x0000000108d47547 */ /* 0x000fea000b800000 */
[----:B------:R-:W1:Y:S01]  /*2a30*/  LDCU.128 UR16, c[0x0][0xc10] ;  /* 0x00018200ff1077ac */ /* 0x000e620008000c00 */
[----:B------:R-:W2:Y:S01]  /*2a40*/  LDCU UR21, c[0x0][0xc20] ;  /* 0x00018400ff1577ac */ /* 0x000ea20008000800 */
[----:B------:R-:W3:Y:S01]  /*2a50*/  LDCU UR20, c[0x0][0xc0c] ;  /* 0x00018180ff1477ac */ /* 0x000ee20008000800 */
[----:B------:R-:W4:Y:S01]  /*2a60*/  LDCU.64 UR12, c[0x0][0xc28] ;  /* 0x00018500ff0c77ac */ /* 0x000f220008000a00 */
[----:B------:R-:W-:Y:S02]  /*2a70*/  UISETP.NE.AND UP3, UPT, UR39, 0x1, UPT ;  /* 0x000000012700788c */ /* 0x000fe4000bf65270 */
[----:B-1----:R-:W-:Y:S02]  /*2a80*/  UIMAD.WIDE.U32 UR4, UR52, UR19, URZ ;  /* 0x00000013340472a5 */ /* 0x002fe4000f8e00ff */
[----:B------:R-:W-:Y:S02]  /*2a90*/  UIMAD.WIDE.U32 UR6, UR53, UR16, URZ ;  /* 0x00000010350672a5 */ /* 0x000fe4000f8e00ff */
[----:B------:R-:W-:-:S02]  /*2aa0*/  UISETP.NE.AND UP0, UPT, UR18, 0x1, UPT ;  /* 0x000000011200788c */ /* 0x000fc4000bf05270 */
[----:B------:R-:W-:Y:S01]  /*2ab0*/  UIMAD.WIDE.U32 UR14, UR49, UR19, URZ ;  /* 0x00000013310e72a5 */ /* 0x000fe2000f8e00ff */
[----:B------:R-:W-:Y:S01]  /*2ac0*/  UMOV UR4, UR5 ;  /* 0x0000000500047c82 */ /* 0x000fe20008000000 */
[----:B---3--:R-:W-:Y:S02]  /*2ad0*/  UISETP.NE.AND UP2, UPT, UR20, 0x1, UPT ;  /* 0x000000011400788c */ /* 0x008fe4000bf45270 */
[----:B--2---:R-:W-:Y:S02]  /*2ae0*/  USHF.R.U32.HI UR5, URZ, UR21, UR4 ;  /* 0x00000015ff057299 */ /* 0x004fe40008011604 */
[----:B------:R-:W-:Y:S01]  /*2af0*/  UIMAD.WIDE.U32 UR10, UR50, UR16, URZ ;  /* 0x00000010320a72a5 */ /* 0x000fe2000f8e00ff */
[----:B------:R-:W-:Y:S01]  /*2b00*/  UMOV UR4, UR7 ;  /* 0x0000000700047c82 */ /* 0x000fe20008000000 */
[----:B------:R-:W-:Y:S02]  /*2b10*/  USEL UR5, UR52, UR5, !UP0 ;  /* 0x0000000534057287 */ /* 0x000fe4000c000000 */
[----:B------:R-:W-:-:S02]  /*2b20*/  USHF.R.U32.HI UR4, URZ, UR17, UR4 ;  /* 0x00000011ff047299 */ /* 0x000fc40008011604 */
[----:B----4-:R-:W-:Y:S02]  /*2b30*/  UIMAD.WIDE.U32 UR8, UR5, UR12, URZ ;  /* 0x0000000c050872a5 */ /* 0x010fe4000f8e00ff */
[----:B------:R-:W-:Y:S01]  /*2b40*/  USEL UR6, UR53, UR4, !UP2 ;  /* 0x0000000435067287 */ /* 0x000fe2000d000000 */
[----:B------:R-:W-:Y:S02]  /*2b50*/  UMOV UR10, UR11 ;  /* 0x0000000b000a7c82 */ /* 0x000fe40008000000 */
[----:B------:R-:W-:Y:S01]  /*2b60*/  UMOV UR4, UR15 ;  /* 0x0000000f00047c82 */ /* 0x000fe20008000000 */
[----:B------:R-:W-:Y:S01]  /*2b70*/  UIMAD.WIDE.U32 UR14, UR6, UR12, URZ ;  /* 0x0000000c060e72a5 */ /* 0x000fe2000f8e00ff */
[----:B------:R-:W-:Y:S01]  /*2b80*/  UMOV UR8, UR9 ;  /* 0x0000000900087c82 */ /* 0x000fe20008000000 */
[----:B------:R-:W-:Y:S02]  /*2b90*/  USHF.R.U32.HI UR4, URZ, UR21, UR4 ;  /* 0x00000015ff047299 */ /* 0x000fe40008011604 */
[----:B------:R-:W-:-:S03]  /*2ba0*/  @UP3 USHF.R.U32.HI UR5, URZ, UR13, UR8 ;  /* 0x0000000dff053299 */ /* 0x000fc60008011608 */
[----:B------:R-:W-:Y:S01]  /*2bb0*/  UMOV UR14, UR15 ;  /* 0x0000000f000e7c82 */ /* 0x000fe20008000000 */
[----:B------:R-:W-:Y:S02]  /*2bc0*/  USHF.R.U32.HI UR17, URZ, UR17, UR10 ;  /* 0x00000011ff117299 */ /* 0x000fe4000801160a */
[----:B------:R-:W-:Y:S02]  /*2bd0*/  USEL UR4, UR49, UR4, !UP0 ;  /* 0x0000000431047287 */ /* 0x000fe4000c000000 */
[----:B------:R-:W-:Y:S02]  /*2be0*/  @UP3 USHF.R.U32.HI UR6, URZ, UR13, UR14 ;  /* 0x0000000dff063299 */ /* 0x000fe4000801160e */
[----:B------:R-:W-:Y:S02]  /*2bf0*/  UIMAD UR7, UR39, UR5, URZ ;  /* 0x00000005270772a4 */ /* 0x000fe4000f8e02ff */
[----:B------:R-:W-:Y:S02]  /*2c00*/  USEL UR5, UR50, UR17, !UP2 ;  /* 0x0000001132057287 */ /* 0x000fe4000d000000 */
[----:B------:R-:W-:-:S02]  /*2c10*/  UIMAD UR10, UR39, UR6, URZ ;  /* 0x00000006270a72a4 */ /* 0x000fc4000f8e02ff */
[----:B------:R-:W-:Y:S02]  /*2c20*/  UISETP.GE.AND UP0, UPT, UR4, UR7, UPT ;  /* 0x000000070400728c */ /* 0x000fe4000bf06270 */
[----:B------:R-:W-:Y:S02]  /*2c30*/  UIMAD.WIDE.U32 UR8, UR4, UR12, URZ ;  /* 0x0000000c040872a5 */ /* 0x000fe4000f8e00ff */
[----:B------:R-:W-:Y:S02]  /*2c40*/  UISETP.GE.OR UP0, UPT, UR5, UR10, UP0 ;  /* 0x0000000a0500728c */ /* 0x000fe40008706670 */
[----:B------:R-:W-:-:S03]  /*2c50*/  UIMAD.WIDE.U32 UR10, UR5, UR12, URZ ;  /* 0x0000000c050a72a5 */ /* 0x000fc6000f8e00ff */
[----:B------:R-:W-:Y:S01]  /*2c60*/  UMOV UR7, UR9 ;  /* 0x0000000900077c82 */ /* 0x000fe20008000000 */
[----:B------:R-:W-:Y:S02]  /*2c70*/  UIADD3 UR9, UPT, UPT, -UR4, URZ, URZ ;  /* 0x000000ff04097290 */ /* 0x000fe4000fffe1ff */
[----:B------:R-:W-:Y:S02]  /*2c80*/  USHF.R.U32.HI UR7, URZ, UR13, UR7 ;  /* 0x0000000dff077299 */ /* 0x000fe40008011607 */
[----:B------:R-:W-:Y:S02]  /*2c90*/  UIMAD UR10, UR18, UR9, UR49 ;  /* 0x00000009120a72a4 */ /* 0x000fe4000f8e0231 */
[----:B------:R-:W-:Y:S01]  /*2ca0*/  USEL UR7, UR4, UR7, !UP3 ;  /* 0x0000000704077287 */ /* 0x000fe2000d800000 */
[----:B------:R-:W-:Y:S01]  /*2cb0*/  @!UP0 UMOV UR8, UR11 ;  /* 0x0000000b00088c82 */ /* 0x000fe20008000000 */
[----:B------:R-:W-:Y:S02]  /*2cc0*/  UIADD3 UR11, UPT, UPT, -UR5, URZ, URZ ;  /* 0x000000ff050b7290 */ /* 0x000fe4000fffe1ff */
[----:B------:R-:W-:-:S02]  /*2cd0*/  @!UP0 USHF.R.U32.HI UR8, URZ, UR13, UR8 ;  /* 0x0000000dff088299 */ /* 0x000fc40008011608 */
[----:B------:R-:W-:Y:S02]  /*2ce0*/  UIADD3 UR9, UPT, UPT, -UR7, URZ, URZ ;  /* 0x000000ff07097290 */ /* 0x000fe4000fffe1ff */
[----:B------:R-:W-:Y:S02]  /*2cf0*/  @!UP0 USEL UR8, UR5, UR8, !UP3 ;  /* 0x0000000805088287 */ /* 0x000fe4000d800000 */
[----:B------:R-:W-:Y:S02]  /*2d00*/  UIMAD UR9, UR39, UR9, UR4 ;  /* 0x00000009270972a4 */ /* 0x000fe4000f8e0204 */
[----:B------:R-:W-:Y:S02]  /*2d10*/  @!UP0 UIADD3 UR7, UPT, UPT, UR7, -UR8, URZ ;  /* 0x8000000807078290 */ /* 0x000fe4000fffe0ff */
[----:B------:R-:W-:Y:S02]  /*2d20*/  @!UP0 UIMAD UR8, UR9, UR6, UR8 ;  /* 0x00000006090882a4 */ /* 0x000fe4000f8e0208 */
[----:B------:R-:W-:-:S02]  /*2d30*/  @!UP0 UIMAD UR4, UR39, UR7, UR5 ;  /* 0x00000007270482a4 */ /* 0x000fc4000f8e0205 */
[----:B------:R-:W-:Y:S02]  /*2d40*/  UIMAD UR6, UR20, UR11, UR50 ;  /* 0x0000000b140672a4 */ /* 0x000fe4000f8e0232 */
[----:B------:R-:W-:Y:S01]  /*2d50*/  UIMAD UR49, UR4, UR18, UR10 ;  /* 0x00000012043172a4 */ /* 0x000fe2000f8e020a */
[----:B------:R-:W-:Y:S02]  /*2d60*/  @!UP0 UMOV UR5, UR8 ;  /* 0x0000000800058c82 */ /* 0x000fe40008000000 */
[----:B------:R-:W-:-:S12]  /*2d70*/  UIMAD UR50, UR5, UR20, UR6 ;  /* 0x00000014053272a4 */ /* 0x000fd8000f8e0206 */
.L_x_38:
[----:B------:R-:W1:Y:S02]  /*2d80*/  LDCU UR4, c[0x0][0xc30] ;  /* 0x00018600ff0477ac */ /* 0x000e640008000800 */
[----:B-1----:R-:W-:-:S09]  /*2d90*/  UISETP.NE.AND UP0, UPT, UR4, 0x1, UPT ;  /* 0x000000010400788c */ /* 0x002fd2000bf05270 */
[----:B------:R-:W-:Y:S05]  /*2da0*/  BRA.U UP0, `(.L_x_39) ;  /* 0x0000000100447547 */ /* 0x000fea000b800000 */
[----:B------:R-:W1:Y:S01]  /*2db0*/  LDCU.128 UR8, c[0x0][0xc10] ;  /* 0x00018200ff0877ac */ /* 0x000e620008000c00 */
[----:B------:R-:W2:Y:S01]  /*2dc0*/  LDCU UR12, c[0x0][0xc0c] ;  /* 0x00018180ff0c77ac */ /* 0x000ea20008000800 */
[----:B------:R-:W3:Y:S01]  /*2dd0*/  LDCU UR13, c[0x0][0xc20] ;  /* 0x00018400ff0d77ac */ /* 0x000ee20008000800 */
[----:B-1----:R-:W-:Y:S02]  /*2de0*/  UIMAD.WIDE.U32 UR6, UR50, UR8, URZ ;  /* 0x00000008320672a5 */ /* 0x002fe4000f8e00ff */
[----:B------:R-:W-:Y:S02]  /*2df0*/  UIMAD.WIDE.U32 UR4, UR49, UR11, URZ ;  /* 0x0000000b310472a5 */ /* 0x000fe4000f8e00ff */
[----:B--2---:R-:W-:Y:S02]  /*2e00*/  UISETP.NE.AND UP2, UPT, UR12, 0x1, UPT ;  /* 0x000000010c00788c */ /* 0x004fe4000bf45270 */
[----:B------:R-:W-:Y:S01]  /*2e10*/  UISETP.NE.AND UP0, UPT, UR10, 0x1, UPT ;  /* 0x000000010a00788c */ /* 0x000fe2000bf05270 */
[----:B------:R-:W-:-:S02]  /*2e20*/  UMOV UR6, UR7 ;  /* 0x0000000700067c82 */ /* 0x000fc40008000000 */
[----:B------:R-:W-:Y:S01]  /*2e30*/  UMOV UR4, UR5 ;  /* 0x0000000500047c82 */ /* 0x000fe20008000000 */
[----:B------:R-:W-:Y:S02]  /*2e40*/  USHF.R.U32.HI UR6, URZ, UR9, UR6 ;  /* 0x00000009ff067299 */ /* 0x000fe40008011606 */
[----:B---3--:R-:W-:Y:S02]  /*2e50*/  USHF.R.U32.HI UR4, URZ, UR13, UR4 ;  /* 0x0000000dff047299 */ /* 0x008fe40008011604 */
[----:B------:R-:W-:Y:S02]  /*2e60*/  USEL UR5, UR50, UR6, !UP2 ;  /* 0x0000000632057287 */ /* 0x000fe4000d000000 */
[----:B------:R-:W-:-:S04]  /*2e70*/  USEL UR4, UR49, UR4, !UP0 ;  /* 0x0000000431047287 */ /* 0x000fc8000c000000 */
[----:B------:R-:W-:Y:S02]  /*2e80*/  UIADD3 UR6, UPT, UPT, UR5, -UR4, URZ ;  /* 0x8000000405067290 */ /* 0x000fe4000fffe0ff */
[----:B------:R-:W-:Y:S02]  /*2e90*/  UIADD3 UR4, UPT, UPT, -UR5, UR4, URZ ;  /* 0x0000000405047290 */ /* 0x000fe4000fffe1ff */
[----:B------:R-:W-:Y:S02]  /*2ea0*/  UIMAD UR49, UR6, UR10, UR49 ;  /* 0x0000000a063172a4 */ /* 0x000fe4000f8e0231 */
[----:B------:R-:W-:-:S12]  /*2eb0*/  UIMAD UR50, UR4, UR12, UR50 ;  /* 0x0000000c043272a4 */ /* 0x000fd8000f8e0232 */
.L_x_39:
[----:B------:R-:W-:Y:S01]  /*2ec0*/  R2UR UR5, R89 ;  /* 0x00000000590572ca */ /* 0x000fe200000e0000 */
[----:B------:R-:W-:Y:S01]  /*2ed0*/  UMOV UR31, UR42 ;  /* 0x0000002a001f7c82 */ /* 0x000fe20008000000 */
[----:B------:R-:W-:Y:S02]  /*2ee0*/  R2UR UR4, R88 ;  /* 0x00000000580472ca */ /* 0x000fe400000e0000 */
[----:B------:R-:W-:Y:S02]  /*2ef0*/  PLOP3.LUT P1, PT, PT, PT, PT, 0x80, 0x8 ;  /* 0x000000000008781c */ /* 0x000fe40003f2f070 */
[----:B------:R-:W-:-:S07]  /*2f00*/  LOP3.LUT R2, R2, 0x1, RZ, 0x3c, !PT ;  /* 0x0000000102027812 */ /* 0x000fce00078e3cff */
[----:B------:R-:W-:Y:S02]  /*2f10*/  UIADD3 UR48, UPT, UPT, UR50, UR5, URZ ;  /* 0x0000000532307290 */ /* 0x000fe4000fffe0ff */
[----:B------:R-:W-:Y:S01]  /*2f20*/  UIADD3 UR19, UPT, UPT, UR49, UR4, URZ ;  /* 0x0000000431137290 */ /* 0x000fe2000fffe0ff */
[----:B------:R-:W-:Y:S11]  /*2f30*/  BRA.U UP1, `(.L_x_40) ;  /* 0xffffffe901b07547 */ /* 0x000ff6000b83ffff */
[----:B------:R-:W-:Y:S01]  /*2f40*/  UIADD3 UR36, UPT, UPT, UR36, 0xd0, URZ ;  /* 0x000000d024247890 */ /* 0x000fe2000fffe0ff */
[----:B------:R-:W-:-:S03]  /*2f50*/  MOV R3, UR27 ;  /* 0x0000001b00037c02 */ /* 0x000fc60008000f00 */
[----:B------:R-:W-:Y:S01]  /*2f60*/  ULEA UR4, UR30, UR36, 0x3 ;  /* 0x000000241e047291 */ /* 0x000fe2000f8e18ff */
[----:B------:R-:W-:-:S08]  /*2f70*/  SHF.L.U32 R3, R3, 0x1f, RZ ;  /* 0x0000001f03037819 */ /* 0x000fd000000006ff */
[----:B------:R-:W1:Y:S02]  /*2f80*/  SYNCS.PHASECHK.TRANS64.TRYWAIT P0, [UR4], R3 ;  /* 0x00000003ff0075a7 */ /* 0x000e640008001104 */
[----:B-1----:R-:W-:Y:S05]  /*2f90*/  @!P0 BRA `(.L_x_41) ;  /* 0x0000006400688947 */ /* 0x002fea0003800000 */
.L_x_145:
[----:B------:R-:W-:-:S04]  /*2fa0*/  UIADD3 UR4, UPT, UPT, UR30, 0x1, URZ ;  /* 0x000000011e047890 */ /* 0x000fc8000fffe0ff */
[----:B------:R-:W-:-:S04]  /*2fb0*/  UISETP.NE.AND UP0, UPT, UR4, 0x1a, UPT ;  /* 0x0000001a0400788c */ /* 0x000fc8000bf05270 */
[----:B------:R-:W-:Y:S02]  /*2fc0*/  USEL UR5, URZ, 0x1, UP0 ;  /* 0x00000001ff057887 */ /* 0x000fe40008000000 */
[----:B------:R-:W-:Y:S02]  /*2fd0*/  USEL UR4, UR4, URZ, UP0 ;  /* 0x000000ff04047287 */ /* 0x000fe40008000000 */
[----:B------:R-:W-:Y:S02]  /*2fe0*/  ULOP3.LUT UR6, UR27, UR5, URZ, 0x3c, !UPT ;  /* 0x000000051b067292 */ /* 0x000fe4000f8e3cff */
[----:B------:R-:W-:-:S04]  /*2ff0*/  ULEA UR5, UR4, UR36, 0x3 ;  /* 0x0000002404057291 */ /* 0x000fc8000f8e18ff */
[----:B-1----:R-:W-:-:S04]  /*3000*/  MOV R3, UR6 ;  /* 0x0000000600037c02 */ /* 0x002fc80008000f00 */
[----:B------:R-:W-:-:S04]  /*3010*/  SHF.L.U32 R3, R3, 0x1f, RZ ;  /* 0x0000001f03037819 */ /* 0x000fc800000006ff */
[----:B------:R-:W1:Y:S02]  /*3020*/  SYNCS.PHASECHK.TRANS64.TRYWAIT P0, [UR5], R3 ;  /* 0x00000003ff0075a7 */ /* 0x000e640008001105 */
[----:B-1----:R-:W-:Y:S05]  /*3030*/  @!P0 BRA `(.L_x_42) ;  /* 0x0000006400588947 */ /* 0x002fea0003800000 */
.L_x_147:
        /* <DEDUP_REMOVED lines=10> */
.L_x_149:
        /* <DEDUP_REMOVED lines=10> */
.L_x_151:
        /* <DEDUP_REMOVED lines=10> */
.L_x_153:
        /* <DEDUP_REMOVED lines=10> */
.L_x_155:
        /* <DEDUP_REMOVED lines=10> */
.L_x_157:
        /* <DEDUP_REMOVED lines=10> */
.L_x_159:
        /* <DEDUP_REMOVED lines=10> */
.L_x_161:
        /* <DEDUP_REMOVED lines=10> */
.L_x_163:
        /* <DEDUP_REMOVED lines=10> */
.L_x_165:
        /* <DEDUP_REMOVED lines=10> */
.L_x_167:
        /* <DEDUP_REMOVED lines=10> */
.L_x_169:
        /* <DEDUP_REMOVED lines=10> */
.L_x_171:
        /* <DEDUP_REMOVED lines=10> */
.L_x_173:
        /* <DEDUP_REMOVED lines=10> */
.L_x_175:
        /* <DEDUP_REMOVED lines=10> */
.L_x_177:
        /* <DEDUP_REMOVED lines=10> */
.L_x_179:
        /* <DEDUP_REMOVED lines=10> */
.L_x_181:
        /* <DEDUP_REMOVED lines=10> */
.L_x_183:
        /* <DEDUP_REMOVED lines=10> */
.L_x_185:
        /* <DEDUP_REMOVED lines=10> */
.L_x_187:
        /* <DEDUP_REMOVED lines=10> */
.L_x_189:
        /* <DEDUP_REMOVED lines=10> */
.L_x_191:
        /* <DEDUP_REMOVED lines=10> */
.L_x_193:
[----:B------:R-:W-:-:S04]  /*3ea0*/  UIADD3 UR4, UPT, UPT, UR4, 0x1, URZ ;  /* 0x0000000104047890 */ /* 0x000fc8000fffe0ff */
[----:B------:R-:W-:-:S04]  /*3eb0*/  UISETP.NE.AND UP0, UPT, UR4, 0x1a, UPT ;  /* 0x0000001a0400788c */ /* 0x000fc8000bf05270 */
[----:B------:R-:W-:Y:S02]  /*3ec0*/  USEL UR5, URZ, 0x1, UP0 ;  /* 0x00000001ff057887 */ /* 0x000fe40008000000 */
[----:B------:R-:W-:Y:S02]  /*3ed0*/  USEL UR4, UR4, URZ, UP0 ;  /* 0x000000ff04047287 */ /* 0x000fe40008000000 */
[----:B------:R-:W-:Y:S02]  /*3ee0*/  ULOP3.LUT UR5, UR6, UR5, URZ, 0x3c, !UPT ;  /* 0x0000000506057292 */ /* 0x000fe4000f8e3cff */
[----:B------:R-:W-:-:S04]  /*3ef0*/  ULEA UR4, UR4, UR36, 0x3 ;  /* 0x0000002404047291 */ /* 0x000fc8000f8e18ff */
[----:B------:R-:W-:Y:S02]  /*3f00*/  IMAD.U32 R2, RZ, RZ, UR5 ;  /* 0x00000005ff027e24 */ /* 0x000fe4000f8e00ff */
[----:B-1----:R-:W-:-:S03]  /*3f10*/  MOV R0, UR4 ;  /* 0x0000000400007c02 */ /* 0x002fc60008000f00 */
[----:B------:R-:W-:-:S07]  /*3f20*/  SHF.L.U32 R3, R2, 0x1f, RZ ;  /* 0x0000001f02037819 */ /* 0x000fce00000006ff */
.L_x_66:
[----:B-1----:R1:W2:Y:S02]  /*3f30*/  SYNCS.PHASECHK.TRANS64.TRYWAIT P0, [R0+URZ], R3 ;  /* 0x00000003000075a7 */ /* 0x0022a400080011ff */
[----:B--2---:R-:W-:Y:S05]  /*3f40*/  @!P0 NANOSLEEP.SYNCS 0x989680 ;  /* 0x009896800000895d */ /* 0x004fea0003900000 */
[----:B------:R-:W2:Y:S02]  /*3f50*/  @!P0 SYNCS.PHASECHK.TRANS64 P0, [R0+URZ], R3 ;  /* 0x00000003000085a7 */ /* 0x000ea400080010ff */
[----:B--2---:R-:W-:Y:S05]  /*3f60*/  @P0 EXIT ;  /* 0x000000000000094d */ /* 0x004fea0003800000 */
[----:B------:R-:W-:Y:S05]  /*3f70*/  BRA `(.L_x_66) ;  /* 0xfffffffc00ec7947 */ /* 0x000fea000383ffff */
.L_x_22:
[----:B------:R-:W-:-:S04]  /*3f80*/  UISETP.NE.AND UP0, UPT, UR23, URZ, UPT ;  /* 0x000000ff1700728c */ /* 0x000fc8000bf05270 */
[----:B------:R-:W-:-:S09]  /*3f90*/  UISETP.NE.OR UP0, UPT, UR18, 0x1, UP0 ;  /* 0x000000011200788c */ /* 0x000fd20008705670 */
[----:B------:R-:W-:Y:S05]  /*3fa0*/  BRA.U UP0, `(.L_x_67) ;  /* 0x0000000100b07547 */ /* 0x000fea000b800000 */
[----:B------:R-:W-:Y:S01]  /*3fb0*/  UMOV UR4, 0x400 ;  /* 0x0000040000047882 */ /* 0x000fe20000000000 */
[----:B------:R-:W-:Y:S01]  /*3fc0*/  HFMA2 R2, -RZ, RZ, 0, 5.9604644775390625e-08 ;  /* 0x00000001ff027431 */ /* 0x000fe200000001ff */
[----:B------:R-:W-:Y:S01]  /*3fd0*/  ULEA UR4, UR23, UR4, 0x18 ;  /* 0x0000000417047291 */ /* 0x000fe2000f8ec0ff */
[----:B------:R-:W-:Y:S01]  /*3fe0*/  ISETP.GE.U32.AND P0, PT, R3, 0x2, PT ;  /* 0x000000020300780c */ /* 0x000fe20003f06070 */
[----:B------:R-:W-:Y:S02]  /*3ff0*/  IMAD.MOV.U32 R8, RZ, RZ, RZ ;  /* 0x000000ffff087224 */ /* 0x000fe400078e00ff */
[----:B------:R-:W-:Y:S02]  /*4000*/  UIADD3 UR5, UPT, UPT, UR4, 0x1d8, URZ ;  /* 0x000001d804057890 */ /* 0x000fe4000fffe0ff */
[----:B------:R-:W-:Y:S02]  /*4010*/  UIADD3 UR8, UPT, UPT, UR4, 0x1d0, URZ ;  /* 0x000001d004087890 */ /* 0x000fe4000fffe0ff */
[----:B------:R-:W-:-:S12]  /*4020*/  UPRMT UR5, URZ, 0x654, UR5 ;  /* 0x00000654ff057896 */ /* 0x000fd80008000005 */
.L_x_70:
[----:B------:R-:W-:Y:S01]  /*4030*/  SHF.L.U32 R7, R2, 0x1f, RZ ;  /* 0x0000001f02077819 */ /* 0x000fe200000006ff */
[----:B------:R-:W-:Y:S02]  /*4040*/  IMAD.U32 R4, RZ, RZ, UR8 ;  /* 0x00000008ff047e24 */ /* 0x000fe4000f8e00ff */
[----:B------:R-:W-:Y:S01]  /*4050*/  @!P0 IMAD.MOV.U32 R5, RZ, RZ, 0x10 ;  /* 0x00000010ff058424 */ /* 0x000fe200078e00ff */
[----:B------:R-:W2:Y:S02]  /*4060*/  SYNCS.PHASECHK.TRANS64.TRYWAIT P1, [UR4+0x1d8], R7 ;  /* 0x0001d807ff0075a7 */ /* 0x000ea40008021104 */
[----:B------:R-:W-:-:S04]  /*4070*/  PRMT R9, R3, 0x654, R4 ;  /* 0x0000065403097816 */ /* 0x000fc80000000004 */
[----:B------:R-:W-:Y:S01]  /*4080*/  SEL R0, R9, R0, !P0 ;  /* 0x0000000009007207 */ /* 0x000fe20004000000 */
[----:B--2---:R-:W-:Y:S06]  /*4090*/  @!P1 BRA `(.L_x_68) ;  /* 0x0000005c00809947 */ /* 0x004fec0003800000 */
.L_x_195:
[----:B------:R-:W-:Y:S01]  /*40a0*/  UIADD3 UR6, UPT, UPT, UR4, 0x210, URZ ;  /* 0x0000021004067890 */ /* 0x000fe2000fffe0ff */
[----:B------:R3:W-:Y:S01]  /*40b0*/  @!P0 SYNCS.ARRIVE.TRANS64.RED RZ, [R0+URZ], R5 ;  /* 0x0000000500ff89a7 */ /* 0x0007e200080004ff */
[----:B------:R-:W-:Y:S01]  /*40c0*/  UIADD3 UR7, UPT, UPT, UR4, 0x1d0, URZ ;  /* 0x000001d004077890 */ /* 0x000fe2000fffe0ff */
[----:B------:R-:W-:-:S08]  /*40d0*/  LOP3.LUT R2, R2, 0x1, RZ, 0x3c, !PT ;  /* 0x0000000102027812 */ /* 0x000fd000078e3cff */
[----:B------:R-:W-:Y:S06]  /*40e0*/  UGETNEXTWORKID.BROADCAST [UR6], [UR7] ;  /* 0x00000000060073ca */ /* 0x000fec0008000100 */
[----:B---3--:R-:W-:-:S04]  /*40f0*/  SHF.L.U32 R5, R8, 0x1f, RZ ;  /* 0x0000001f08057819 */ /* 0x008fc800000006ff */
[----:B------:R-:W3:Y:S02]  /*4100*/  SYNCS.PHASECHK.TRANS64.TRYWAIT P1, [UR4+0x1d0], R5 ;  /* 0x0001d005ff0075a7 */ /* 0x000ee40008021104 */
[----:B---3--:R-:W-:Y:S05]  /*4110*/  @!P1 BRA `(.L_x_69) ;  /* 0x0000005c00789947 */ /* 0x008fea0003800000 */
.L_x_197:
[----:B--2---:R-:W2:Y:S01]  /*4120*/  LDS.128 R4, [UR4+0x210] ;  /* 0x00021004ff047984 */ /* 0x004ea20008000c00 */
[----:B------:R-:W-:Y:S01]  /*4130*/  LOP3.LUT R8, R8, 0x1, RZ, 0x3c, !PT ;  /* 0x0000000108087812 */ /* 0x000fe200078e3cff */
[----:B------:R-:W-:Y:S01]  /*4140*/  @!PT LDS RZ, [RZ] ;  /* 0x00000000fffff984 */ /* 0x000fe20000000800 */
[----:B------:R-:W-:Y:S01]  /*4150*/  @!PT LDS RZ, [RZ] ;  /* 0x00000000fffff984 */ /* 0x000fe20000000800 */
[----:B------:R-:W-:Y:S01]  /*4160*/  @!PT LDS RZ, [RZ] ;  /* 0x00000000fffff984 */ /* 0x000fe20000000800 */
[----:B------:R-:W-:Y:S01]  /*4170*/  @!PT LDS RZ, [RZ] ;  /* 0x00000000fffff984 */ /* 0x000fe20000000800 */
[----:B------:R3:W-:Y:S06]  /*4180*/  MEMBAR.ALL.CTA ;  /* 0x0000000000007992 */ /* 0x0007ec0000008000 */
[----:B---3--:R-:W3:Y:S02]  /*4190*/  FENCE.VIEW.ASYNC.S ;  /* 0x00000000000073c6 */ /* 0x008ee40000000000 */
[----:B---3--:R-:W-:Y:S01]  /*41a0*/  SYNCS.ARRIVE.TRANS64.RED.A1T0 RZ, [UR5], RZ ;  /* 0x000000ffffff79a7 */ /* 0x008fe20008100405 */
[----:B--2---:R-:W-:-:S13]  /*41b0*/  LOP3.LUT P1, RZ, R6, 0x1, RZ, 0xc0, !PT ;  /* 0x0000000106ff7812 */ /* 0x004fda000782c0ff */
[----:B------:R-:W-:Y:S05]  /*41c0*/  @P1 BRA `(.L_x_70) ;  /* 0xfffffffc00981947 */ /* 0x000fea000383ffff */
[----:B------:R-:W-:-:S04]  /*41d0*/  SHF.L.U32 R0, R2, 0x1f, RZ ;  /* 0x0000001f02007819 */ /* 0x000fc800000006ff */
[----:B------:R-:W2:Y:S02]  /*41e0*/  SYNCS.PHASECHK.TRANS64 P0, [UR4+0x1d8], R0 ;  /* 0x0001d800ff0075a7 */ /* 0x000ea40008001004 */
[----:B-12---:R-:W-:Y:S05]  /*41f0*/  @P0 EXIT ;  /* 0x000000000000094d */ /* 0x006fea0003800000 */
[----:B------:R-:W-:-:S07]  /*4200*/  MOV R0, UR4 ;  /* 0x0000000400007c02 */ /* 0x000fce0008000f00 */
.L_x_71:
[----:B-1----:R-:W-:-:S04]  /*4210*/  SHF.L.U32 R3, R2, 0x1f, RZ ;  /* 0x0000001f02037819 */ /* 0x002fc800000006ff */
[----:B------:R1:W2:Y:S03]  /*4220*/  SYNCS.PHASECHK.TRANS64.TRYWAIT P0, [R0+URZ+0x1d8], R3 ;  /* 0x0001d803000075a7 */ /* 0x0002a600080011ff */
[----:B--2---:R-:W-:Y:S05]  /*4230*/  @!P0 NANOSLEEP.SYNCS 0x989680 ;  /* 0x009896800000895d */ /* 0x004fea0003900000 */
[----:B------:R-:W2:Y:S02]  /*4240*/  @!P0 SYNCS.PHASECHK.TRANS64 P0, [R0+URZ+0x1d8], R3 ;  /* 0x0001d803000085a7 */ /* 0x000ea400080010ff */
[----:B--2---:R-:W-:Y:S05]  /*4250*/  @P0 EXIT ;  /* 0x000000000000094d */ /* 0x004fea0003800000 */
[----:B------:R-:W-:Y:S05]  /*4260*/  BRA `(.L_x_71) ;  /* 0xfffffffc00e87947 */ /* 0x000fea000383ffff */
.L_x_67:
[----:B------:R-:W-:Y:S05]  /*4270*/  BRA.U UP4, `(.L_x_72) ;  /* 0x0000001104607547 */ /* 0x000fea000b800000 */
[----:B------:R-:W-:Y:S01]  /*4280*/  UMOV UR5, 0x40 ;  /* 0x0000004000057882 */ /* 0x000fe20000000000 */
[----:B------:R-:W-:Y:S01]  /*4290*/  NOP ;  /* 0x0000000000007918 */ /* 0x000fe20000000000 */
[----:B------:R-:W-:Y:S01]  /*42a0*/  ULEA UR5, UR23, UR5, 0x18 ;  /* 0x0000000517057291 */ /* 0x000fe2000f8ec0ff */
[----:B------:R-:W-:Y:S02]  /*42b0*/  UMOV UR6, 0x400 ;  /* 0x0000040000067882 */ /* 0x000fe40000000000 */
[----:B------:R-:W-:-:S06]  /*42c0*/  ULEA UR6, UR23, UR6, 0x18 ;  /* 0x0000000617067291 */ /* 0x000fcc000f8ec0ff */
[----:B------:R-:W2:Y:S02]  /*42d0*/  LDS.U8 R3, [UR5+0x1c] ;  /* 0x00001c05ff037984 */ /* 0x000ea40008000000 */
[----:B--2---:R-:W-:-:S13]  /*42e0*/  ISETP.NE.AND P0, PT, R3, RZ, PT ;  /* 0x000000ff0300720c */ /* 0x004fda0003f05270 */
[----:B------:R-:W-:Y:S05]  /*42f0*/  @P0 BRA `(.L_x_73) ;  /* 0x0000000400080947 */ /* 0x000fea0003800000 */
[----:B------:R-:W-:Y:S02]  /*4300*/  UISETP.NE.U32.AND UP1, UPT, UR31, 0x1, UPT ;  /* 0x000000011f00788c */ /* 0x000fe4000bf25070 */
[----:B------:R-:W-:-:S07]  /*4310*/  UIADD3 UR7, UPT, UPT, UR5, 0x8, URZ ;  /* 0x0000000805077890 */ /* 0x000fce000fffe0ff */
[----:B------:R-:W-:Y:S05]  /*4320*/  BRA.U !UP1, `(.L_x_74) ;  /* 0x00000001099c7547 */ /* 0x000fea000b800000 */
[----:B------:R-:W-:Y:S01]  /*4330*/  ELECT P0, URZ, PT ;  /* 0x0000000000ff782f */ /* 0x000fe20003800000 */
[----:B------:R-:W-:-:S12]  /*4340*/  BSSY B0, `(.L_x_74) ;  /* 0x0000025000007945 */ /* 0x000fd80003800000 */
[----:B------:R-:W-:Y:S05]  /*4350*/  @!P0 BRA `(.L_x_75) ;  /* 0x00000000008c8947 */ /* 0x000fea0003800000 */
[----:B------:R-:W-:-:S05]  /*4360*/  UMOV UR4, 0x10 ;  /* 0x0000001000047882 */ /* 0x000fca0000000000 */
[----:B------:R-:W-:Y:S04]  /*4370*/  DEPBAR.LE SB2, 0x36 ;  /* 0x0000ad800000791a */ /* 0x000fe80000000000 */
[----:B------:R-:W2:Y:S02]  /*4380*/  UTCATOMSWS.2CTA.FIND_AND_SET.ALIGN UP0, UR4, UR4 ;  /* 0x00000004000475e3 */ /* 0x000ea40008200800 */
[----:B--2---:R-:W-:Y:S01]  /*4390*/  MOV R10, UR4 ;  /* 0x00000004000a7c02 */ /* 0x004fe20008000f00 */
[----:B------:R-:W-:Y:S06]  /*43a0*/  BRA.U UP0, `(.L_x_76) ;  /* 0x0000000100187547 */ /* 0x000fec000b800000 */
.L_x_77:
[----:B------:R-:W-:Y:S05]  /*43b0*/  NANOSLEEP 0x64 ;  /* 0x000000640000795d */ /* 0x000fea0003800000 */
[----:B------:R-:W-:-:S05]  /*43c0*/  UMOV UR4, 0x10 ;  /* 0x0000001000047882 */ /* 0x000fca0000000000 */
[----:B------:R-:W-:Y:S04]  /*43d0*/  DEPBAR.LE SB2, 0x36 ;  /* 0x0000ad800000791a */ /* 0x000fe80000000000 */
[----:B------:R-:W2:Y:S02]  /*43e0*/  UTCATOMSWS.2CTA.FIND_AND_SET.ALIGN UP0, UR4, UR4 ;  /* 0x00000004000475e3 */ /* 0x000ea40008200800 */
[----:B--2---:R-:W-:Y:S01]  /*43f0*/  MOV R10, UR4 ;  /* 0x00000004000a7c02 */ /* 0x004fe20008000f00 */
[----:B------:R-:W-:Y:S05]  /*4400*/  BRA.U !UP0, `(.L_x_77) ;  /* 0xfffffffd08e87547 */ /* 0x000fea000b83ffff */
.L_x_76:
[----:B------:R-:W2:Y:S01]  /*4410*/  LDS R6, [UR5+0x10] ;  /* 0x00001005ff067984 */ /* 0x000ea20008000800 */
[----:B------:R-:W-:Y:S01]  /*4420*/  IMAD.U32 R3, RZ, RZ, UR6 ;  /* 0x00000006ff037e24 */ /* 0x000fe2000f8e00ff */
[----:B------:R-:W-:-:S03]  /*4430*/  MOV R4, UR30 ;  /* 0x0000001e00047c02 */ /* 0x000fc60008000f00 */
[----:B------:R-:W-:Y:S01]  /*4440*/  VIADD R3, R3, 0x220 ;  /* 0x0000022003037836 */ /* 0x000fe20000000000 */
[----:B--2---:R-:W-:-:S04]  /*4450*/  SHF.L.U32 R6, R6, 0x1f, RZ ;  /* 0x0000001f06067819 */ /* 0x004fc800000006ff */
[----:B------:R-:W2:Y:S02]  /*4460*/  SYNCS.PHASECHK.TRANS64.TRYWAIT P0, [UR5+0x8], R6 ;  /* 0x00000806ff0075a7 */ /* 0x000ea40008001105 */
[----:B--2---:R-:W-:Y:S05]  /*4470*/  @P0 BRA `(.L_x_78) ;  /* 0x0000000000080947 */ /* 0x004fea0003800000 */
[----:B------:R-:W2:Y:S02]  /*4480*/  SYNCS.PHASECHK.TRANS64.TRYWAIT P0, [UR5+0x8], R6 ;  /* 0x00000806ff0075a7 */ /* 0x000ea40008001105 */
[----:B--2---:R-:W-:Y:S05]  /*4490*/  @!P0 BRA `(.L_x_79) ;  /* 0x0000005800b08947 */ /* 0x004fea0003800000 */
.L_x_78:
[----:B------:R-:W-:Y:S01]  /*44a0*/  PRMT R4, R4, 0x654, R3 ;  /* 0x0000065404047816 */ /* 0x000fe20000000003 */
[----:B------:R-:W-:Y:S01]  /*44b0*/  HFMA2 R3, -RZ, RZ, 0, 5.9604644775390625e-08 ;  /* 0x00000001ff037431 */ /* 0x000fe200000001ff */
[----:B------:R-:W-:Y:S01]  /*44c0*/  UPRMT UR4, UR30, 0x654, UR7 ;  /* 0x000006541e047896 */ /* 0x000fe20008000007 */
[----:B------:R-:W-:Y:S02]  /*44d0*/  IMAD.MOV.U32 R7, RZ, RZ, 0xffff ;  /* 0x0000ffffff077424 */ /* 0x000fe400078e00ff */
[----:B--2---:R-:W-:Y:S02]  /*44e0*/  IMAD.MOV.U32 R6, RZ, RZ, 0x4 ;  /* 0x00000004ff067424 */ /* 0x004fe400078e00ff */
[----:B------:R-:W-:Y:S01]  /*44f0*/  IMAD.SHL.U32 R9, R10, 0x20, RZ ;  /* 0x000000200a097824 */ /* 0x000fe200078e00ff */
[----:B------:R-:W-:Y:S02]  /*4500*/  MOV R5, UR4 ;  /* 0x0000000400057c02 */ /* 0x000fe40008000f00 */
[-C--:B------:R-:W-:Y:S01]  /*4510*/  SHF.L.U32 R8, R7, R10.reuse, RZ ;  /* 0x0000000a07087219 */ /* 0x080fe200000006ff */
[----:B------:R2:W-:Y:S01]  /*4520*/  SYNCS.ARRIVE.TRANS64.RED RZ, [UR4], R6 ;  /* 0x00000006ffff79a7 */ /* 0x0005e20008000404 */
[----:B------:R-:W-:Y:S01]  /*4530*/  SHF.L.U32 R7, R3, R10, RZ ;  /* 0x0000000a03077219 */ /* 0x000fe200000006ff */
[----:B------:R2:W-:Y:S04]  /*4540*/  STS [UR6+0x220], R9 ;  /* 0x00022009ff007988 */ /* 0x0005e80008000806 */
[----:B------:R2:W-:Y:S04]  /*4550*/  STAS [R4.64], R10 ;  /* 0x0000000a04007dbd */ /* 0x0005e8000c0008ff */
[----:B------:R2:W-:Y:S04]  /*4560*/  ATOMS.OR RZ, [UR5+0x14], R8 ;  /* 0x00001408ffff798c */ /* 0x0005e8000b000005 */
[----:B------:R2:W-:Y:S04]  /*4570*/  ATOMS.OR RZ, [UR5+0x18], R7 ;  /* 0x00001807ffff798c */ /* 0x0005e8000b000005 */
[----:B------:R2:W-:Y:S02]  /*4580*/  ATOMS.XOR RZ, [UR5+0x10], R3 ;  /* 0x00001003ffff798c */ /* 0x0005e4000b800005 */
.L_x_75:
[----:B-1----:R-:W-:Y:S05]  /*4590*/  BSYNC B0 ;  /* 0x0000000000007941 */ /* 0x002fea0003800000 */
.L_x_74:
[----:B------:R-:W-:Y:S05]  /*45a0*/  BRA.U UP1, `(.L_x_80) ;  /* 0x00000001016c7547 */ /* 0x000fea000b800000 */
[----:B------:R-:W-:-:S03]  /*45b0*/  UMOV UR4, 0xffffffff ;  /* 0xffffffff00047882 */ /* 0x000fc60000000000 */
[----:B------:R-:W-:Y:S05]  /*45c0*/  BRA.DIV UR4, `(.L_x_81) ;  /* 0x0000005a047c7947 */ /* 0x000fea000b800000 */
[----:B------:R-:W-:-:S13]  /*45d0*/  ELECT P6, URZ, PT ;  /* 0x0000000000ff782f */ /* 0x000fda00038c0000 */
.L_x_200:
[----:B------:R-:W-:Y:S05]  /*45e0*/  @!P6 BRA `(.L_x_80) ;  /* 0x00000000005ce947 */ /* 0x000fea0003800000 */
[----:B--2---:R-:W2:Y:S02]  /*45f0*/  LDS R4, [UR5+0x10] ;  /* 0x00001005ff047984 */ /* 0x004ea40008000800 */
[----:B--2---:R-:W-:-:S04]  /*4600*/  SHF.L.U32 R4, R4, 0x1f, RZ ;  /* 0x0000001f04047819 */ /* 0x004fc800000006ff */
[----:B------:R-:W2:Y:S02]  /*4610*/  SYNCS.PHASECHK.TRANS64.TRYWAIT P0, [UR5+0x8], R4 ;  /* 0x00000804ff0075a7 */ /* 0x000ea40008001105 */
[----:B--2---:R-:W-:Y:S05]  /*4620*/  @P0 BRA `(.L_x_82) ;  /* 0x0000000000080947 */ /* 0x004fea0003800000 */
[----:B------:R-:W2:Y:S02]  /*4630*/  SYNCS.PHASECHK.TRANS64.TRYWAIT P0, [UR5+0x8], R4 ;  /* 0x00000804ff0075a7 */ /* 0x000ea40008001105 */
[----:B--2---:R-:W-:Y:S05]  /*4640*/  @!P0 BRA `(.L_x_83) ;  /* 0x00000058007c8947 */ /* 0x004fea0003800000 */
.L_x_82:
[----:B------:R-:W3:Y:S01]  /*4650*/  LDS R6, [UR6+0x220] ;  /* 0x00022006ff067984 */ /* 0x000ee20008000800 */
[----:B--2---:R-:W-:Y:S02]  /*4660*/  HFMA2 R3, -RZ, RZ, 0, 5.9604644775390625e-08 ;  /* 0x00000001ff037431 */ /* 0x004fe400000001ff */
[----:B------:R-:W-:Y:S01]  /*4670*/  IMAD.MOV.U32 R4, RZ, RZ, 0xffff ;  /* 0x0000ffffff047424 */ /* 0x000fe200078e00ff */
[----:B------:R-:W-:Y:S01]  /*4680*/  UPRMT UR4, UR30, 0x654, UR7 ;  /* 0x000006541e047896 */ /* 0x000fe20008000007 */
[----:B---3--:R-:W-:-:S03]  /*4690*/  IMAD.SHL.U32 R5, R6, 0x20, RZ ;  /* 0x0000002006057824 */ /* 0x008fc600078e00ff */
[-C--:B------:R-:W-:Y:S02]  /*46a0*/  SHF.L.U32 R4, R4, R6.reuse, RZ ;  /* 0x0000000604047219 */ /* 0x080fe400000006ff */
[----:B------:R-:W-:Y:S01]  /*46b0*/  SHF.L.U32 R6, R3, R6, RZ ;  /* 0x0000000603067219 */ /* 0x000fe200000006ff */
[----:B------:R3:W-:Y:S04]  /*46c0*/  STS [UR6+0x220], R5 ;  /* 0x00022005ff007988 */ /* 0x0007e80008000806 */
[----:B------:R3:W-:Y:S04]  /*46d0*/  ATOMS.OR RZ, [UR5+0x14], R4 ;  /* 0x00001404ffff798c */ /* 0x0007e8000b000005 */
[----:B------:R3:W-:Y:S01]  /*46e0*/  ATOMS.OR RZ, [UR5+0x18], R6 ;  /* 0x00001806ffff798c */ /* 0x0007e2000b000005 */
[----:B------:R-:W-:Y:S03]  /*46f0*/  SYNCS.ARRIVE.TRANS64.RED.A1T0 RZ, [UR4], RZ ;  /* 0x000000ffffff79a7 */ /* 0x000fe60008100404 */
[----:B------:R3:W-:Y:S01]  /*4700*/  ATOMS.XOR RZ, [UR5+0x10], R3 ;  /* 0x00001003ffff798c */ /* 0x0007e2000b800005 */
[----:B------:R-:W-:Y:S05]  /*4710*/  BRA `(.L_x_80) ;  /* 0x0000000000107947 */ /* 0x000fea0003800000 */
.L_x_73:
[----:B------:R-:W-:Y:S02]  /*4720*/  MOV R3, 0xffffffff ;  /* 0xffffffff00037802 */ /* 0x000fe40000000f00 */
[----:B------:R-:W-:-:S03]  /*4730*/  MOV R4, 0x4760 ;  /* 0x0000476000047802 */ /* 0x000fc60000000f00 */
[----:B------:R2:W-:Y:S04]  /*4740*/  STS [UR6+0x220], R3 ;  /* 0x00022003ff007988 */ /* 0x0005e80008000806 */
[----:B-12--5:R-:W-:Y:S05]  /*4750*/  CALL.REL.NOINC `($__internal_1_$__cuda_sm10x_tcgen05_guardrail_trap_phase_invalid_during_alloc) ;  /* 0x0000005c00a07944 */ /* 0x026fea0003c00000 */
.L_x_80:
[----:B------:R-:W-:Y:S05]  /*4760*/  WARPSYNC.ALL ;  /* 0x0000000000007948 */ /* 0x000fea0003800000 */
[----:B------:R-:W4:Y:S01]  /*4770*/  S2UR UR17, SR_CgaCtaId ;  /* 0x00000000001179c3 */ /* 0x000f220000008800 */
[----:B------:R-:W-:Y:S01]  /*4780*/  UMOV UR4, 0x400 ;  /* 0x0000040000047882 */ /* 0x000fe20000000000 */
[----:B------:R-:W-:-:S06]  /*4790*/  NOP ;  /* 0x0000000000007918 */ /* 0x000fcc0000000000 */
[----:B------:R-:W-:Y:S06]  /*47a0*/  BAR.ARV 0x6, 0xa0 ;  /* 0x0182800000007b1d */ /* 0x000fec0000002000 */
[----:B------:R-:W1:Y:S01]  /*47b0*/  LDCU.64 UR6, c[0x0][0x388] ;  /* 0x00007100ff0677ac */ /* 0x000e620008000a00 */
[----:B------:R-:W-:Y:S01]  /*47c0*/  LOP3.LUT R2, R2, 0xffff, RZ, 0xc0, !PT ;  /* 0x0000ffff02027812 */ /* 0x000fe200078ec0ff */
[----:B--2---:R-:W-:Y:S01]  /*47d0*/  IMAD.MOV.U32 R8, RZ, RZ, 0x1 ;  /* 0x00000001ff087424 */ /* 0x004fe200078e00ff */
[----:B------:R-:W-:Y:S01]  /*47e0*/  LOP3.LUT R0, R0, 0xffff, RZ, 0xc0, !PT ;  /* 0x0000ffff00007812 */ /* 0x000fe200078ec0ff */
[----:B------:R-:W2:Y:S01]  /*47f0*/  LDCU.64 UR8, c[0x0][0x390] ;  /* 0x00007200ff0877ac */ /* 0x000ea20008000a00 */
[----:B------:R-:W-:Y:S01]  /*4800*/  R2UR UR18, R2 ;  /* 0x00000000021272ca */ /* 0x000fe200000e0000 */
[----:B------:R-:W-:Y:S01]  /*4810*/  IMAD.MOV.U32 R2, RZ, RZ, RZ ;  /* 0x000000ffff027224 */ /* 0x000fe200078e00ff */
[----:B------:R-:W-:Y:S01]  /*4820*/  R2UR UR28, R0 ;  /* 0x00000000001c72ca */ /* 0x000fe200000e0000 */
[----:B------:R-:W-:Y:S01]  /*4830*/  IMAD.MOV.U32 R0, RZ, RZ, RZ ;  /* 0x000000ffff007224 */ /* 0x000fe200078e00ff */
[----:B------:R-:W-:Y:S01]  /*4840*/  UMOV UR21, URZ ;  /* 0x000000ff00157c82 */ /* 0x000fe20008000000 */
[----:B----4-:R-:W-:-:S02]  /*4850*/  ULEA UR17, UR17, UR4, 0x18 ;  /* 0x0000000411117291 */ /* 0x010fc4000f8ec0ff */
[----:B------:R-:W-:Y:S02]  /*4860*/  UISETP.NE.AND UP3, UPT, UR31, URZ, UPT ;  /* 0x000000ff1f00728c */ /* 0x000fe4000bf65270 */
[----:B------:R-:W-:Y:S01]  /*4870*/  UIADD3 UR23, UPT, UPT, UR17, 0x1d8, URZ ;  /* 0x000001d811177890 */ /* 0x000fe2000fffe0ff */
[----:B------:R-:W-:Y:S01]  /*4880*/  UMOV UR16, URZ ;  /* 0x000000ff00107c82 */ /* 0x000fe20008000000 */
[----:B------:R-:W-:Y:S01]  /*4890*/  UMOV UR26, 0x0 ;  /* 0x00000000001a7882 */ /* 0x000fe20000000000 */
[----:B-1----:R-:W-:Y:S02]  /*48a0*/  UIADD3 UR4, UPT, UPT, UR6, 0x3f, URZ ;  /* 0x0000003f06047890 */ /* 0x002fe4000fffe0ff */
[----:B---3--:R-:W1:Y:S01]  /*48b0*/  LDS R3, [UR17+0x220] ;  /* 0x00022011ff037984 */ /* 0x008e620008000800 */
[----:B------:R-:W-:Y:S02]  /*48c0*/  UPRMT UR23, URZ, 0x654, UR23 ;  /* 0x00000654ff177896 */ /* 0x000fe40008000017 */
[----:B------:R-:W-:Y:S01]  /*48d0*/  USHF.R.S32.HI UR5, URZ, 0x1f, UR4 ;  /* 0x0000001fff057899 */ /* 0x000fe20008011404 */
[----:B------:R-:W-:Y:S01]  /*48e0*/  UMOV UR27, 0x8210010 ;  /* 0x08210010001b7882 */ /* 0x000fe20000000000 */
[----:B------:R-:W-:-:S02]  /*48f0*/  UMOV UR24, 0x0 ;  /* 0x0000000000187882 */ /* 0x000fc40000000000 */
[----:B------:R-:W-:Y:S02]  /*4900*/  ULEA.HI UR4, UR5, UR4, URZ, 0x6 ;  /* 0x0000000405047291 */ /* 0x000fe4000f8f30ff */
[----:B------:R-:W-:Y:S02]  /*4910*/  UIADD3 UR5, UPT, UPT, UR17, 0x1e400, URZ ;  /* 0x0001e40011057890 */ /* 0x000fe4000fffe0ff */
[----:B------:R-:W-:Y:S02]  /*4920*/  USHF.R.S32.HI UR4, URZ, 0x6, UR4 ;  /* 0x00000006ff047899 */ /* 0x000fe40008011404 */
[----:B------:R-:W-:Y:S02]  /*4930*/  USHF.R.U32.HI UR5, URZ, 0x4, UR5 ;  /* 0x00000004ff057899 */ /* 0x000fe40008011605 */
[----:B------:R-:W-:Y:S02]  /*4940*/  UIMAD UR4, UR4, UR7, URZ ;  /* 0x00000007040472a4 */ /* 0x000fe4000f8e02ff */
[----:B------:R-:W-:-:S02]  /*4950*/  ULOP3.LUT UR20, UR5, 0x3fff, URZ, 0xc0, !UPT ;  /* 0x00003fff05147892 */ /* 0x000fc4000f8ec0ff */
[----:B--2---:R-:W-:Y:S01]  /*4960*/  UIMAD UR4, UR4, UR8, URZ ;  /* 0x00000008040472a4 */ /* 0x004fe2000f8e02ff */
[----:B------:R-:W-:-:S03]  /*4970*/  UMOV UR25, 0x8210010 ;  /* 0x0821001000197882 */ /* 0x000fc60000000000 */
[----:B------:R-:W-:Y:S02]  /*4980*/  UIMAD UR6, UR4, UR9, URZ ;  /* 0x00000009040672a4 */ /* 0x000fe4000f8e02ff */
[----:B------:R-:W-:Y:S02]  /*4990*/  UIADD3 UR4, UPT, UPT, UR17, 0x4400, URZ ;  /* 0x0000440011047890 */ /* 0x000fe4000fffe0ff */
[----:B------:R-:W-:Y:S02]  /*49a0*/  UIADD3 UR29, UPT, UPT, UR6, -0x1, URZ ;  /* 0xffffffff061d7890 */ /* 0x000fe4000fffe0ff */
[----:B------:R-:W-:Y:S02]  /*49b0*/  USHF.R.U32.HI UR4, URZ, 0x4, UR4 ;  /* 0x00000004ff047899 */ /* 0x000fe40008011604 */
[----:B------:R-:W-:Y:S02]  /*49c0*/  UISETP.GE.AND UP4, UPT, UR6, 0x1, UPT ;  /* 0x000000010600788c */ /* 0x000fe4000bf86270 */
[----:B------:R-:W-:-:S04]  /*49d0*/  ULOP3.LUT UR4, UR4, 0x3fff, URZ, 0xc0, !UPT ;  /* 0x00003fff04047892 */ /* 0x000fc8000f8ec0ff */
[----:B------:R-:W-:Y:S01]  /*49e0*/  ULOP3.LUT UR19, UR4, 0x10000, URZ, 0xfc, !UPT ;  /* 0x0001000004137892 */ /* 0x000fe2000f8efcff */
[C---:B-1----:R-:W-:Y:S01]  /*49f0*/  VIADD R5, R3.reuse, 0x40 ;  /* 0x0000004003057836 */ /* 0x042fe20000000000 */
[----:B------:R-:W-:-:S04]  /*4a00*/  LOP3.LUT R4, R3, 0xffff, RZ, 0xc0, !PT ;  /* 0x0000ffff03047812 */ /* 0x000fc800078ec0ff */
[----:B------:R-:W-:-:S05]  /*4a10*/  LOP3.LUT R5, R5, 0xffff, RZ, 0xc0, !PT ;  /* 0x0000ffff05057812 */ /* 0x000fca00078ec0ff */
[----:B------:R1:W-:Y:S02]  /*4a20*/  STL.64 [R1], R4 ;  /* 0x0000000401007387 */ /* 0x0003e40000100a00 */
.L_x_92:
[----:B-1----:R-:W-:-:S04]  /*4a30*/  SHF.L.U32 R5, R2, 0x1f, RZ ;  /* 0x0000001f02057819 */ /* 0x002fc800000006ff */
[----:B------:R-:W1:Y:S02]  /*4a40*/  SYNCS.PHASECHK.TRANS64.TRYWAIT P0, [UR17+0x1d0], R5 ;  /* 0x0001d005ff0075a7 */ /* 0x000e640008001111 */
[----:B-1-34-:R-:W-:Y:S05]  /*4a50*/  @!P0 BRA `(.L_x_84) ;  /* 0x0000005400908947 */ /* 0x01afea0003800000 */
.L_x_202:
[----:B-1----:R-:W1:Y:S01]  /*4a60*/  LDS.128 R4, [UR17+0x210] ;  /* 0x00021011ff047984 */ /* 0x002e620008000c00 */
[----:B------:R-:W-:Y:S01]  /*4a70*/  ULEA UR22, UR21, UR17, 0x3 ;  /* 0x0000001115167291 */ /* 0x000fe2000f8e18ff */
[----:B------:R-:W-:Y:S01]  /*4a80*/  @!PT LDS RZ, [RZ] ;  /* 0x00000000fffff984 */ /* 0x000fe20000000800 */
[----:B------:R-:W-:Y:S01]  /*4a90*/  @!PT LDS RZ, [RZ] ;  /* 0x00000000fffff984 */ /* 0x000fe20000000800 */
[----:B------:R-:W-:Y:S01]  /*4aa0*/  @!PT LDS RZ, [RZ] ;  /* 0x00000000fffff984 */ /* 0x000fe20000000800 */
[----:B------:R-:W-:Y:S01]  /*4ab0*/  @!PT LDS RZ, [RZ] ;  /* 0x00000000fffff984 */ /* 0x000fe20000000800 */
[----:B------:R2:W-:Y:S06]  /*4ac0*/  MEMBAR.ALL.CTA ;  /* 0x0000000000007992 */ /* 0x0005ec0000008000 */
[----:B--2---:R-:W2:Y:S02]  /*4ad0*/  FENCE.VIEW.ASYNC.S ;  /* 0x00000000000073c6 */ /* 0x004ea40000000000 */
[----:B--2---:R-:W-:Y:S01]  /*4ae0*/  SYNCS.ARRIVE.TRANS64.RED.A1T0 RZ, [UR23], RZ ;  /* 0x000000ffffff79a7 */ /* 0x004fe20008100417 */
[----:B-1----:R-:W-:Y:S01]  /*4af0*/  LOP3.LUT P2, RZ, R6, 0x1, RZ, 0xc0, !PT ;  /* 0x0000000106ff7812 */ /* 0x002fe2000784c0ff */
[----:B------:R-:W-:-:S12]  /*4b00*/  BRA.U UP3, `(.L_x_85) ;  /* 0x00000001030c7547 */ /* 0x000fd8000b800000 */
[----:B------:R-:W-:-:S04]  /*4b10*/  SHF.L.U32 R5, R8, 0x1f, RZ ;  /* 0x0000001f08057819 */ /* 0x000fc800000006ff */
[----:B------:R-:W1:Y:S02]  /*4b20*/  SYNCS.PHASECHK.TRANS64.TRYWAIT P0, [UR22+0x1f0], R5 ;  /* 0x0001f005ff0075a7 */ /* 0x000e640008001116 */
[----:B-1----:R-:W-:Y:S05]  /*4b30*/  @!P0 BRA `(.L_x_86) ;  /* 0x0000005400708947 */ /* 0x002fea0003800000 */
.L_x_85:
[----:B------:R-:W-:Y:S05]  /*4b40*/  BRA.U UP3, `(.L_x_87) ;  /* 0x0000000103d47547 */ /* 0x000fea000b800000 */
[----:B------:R-:W-:Y:S05]  /*4b50*/  BRA.U !UP4, `(.L_x_88) ;  /* 0x000000010cc47547 */ /* 0x000fea000b800000 */
[----:B------:R-:W-:Y:S01]  /*4b60*/  ULEA UR4, UR21, UR43, 0x2 ;  /* 0x0000002b15047291 */ /* 0x000fe2000f8e10ff */
[----:B-1----:R-:W-:-:S08]  /*4b70*/  SHF.L.U32 R4, R0, 0x1f, RZ ;  /* 0x0000001f00047819 */ /* 0x002fd000000006ff */
[----:B------:R-:W5:Y:S01]  /*4b80*/  LDL R5, [UR4] ;  /* 0x00000004ff057983 */ /* 0x000f620008100800 */
[----:B------:R-:W-:Y:S02]  /*4b90*/  ULEA UR4, UR16, UR17, 0x3 ;  /* 0x0000001110047291 */ /* 0x000fe4000f8e18ff */
[----:B------:R-:W-:Y:S01]  /*4ba0*/  UPLOP3.LUT UP2, UPT, UPT, UPT, UPT, 0x40, 0x4 ;  /* 0x000000000004789c */ /* 0x000fe20003f4e870 */
[----:B------:R-:W-:Y:S01]  /*4bb0*/  UMOV UR15, UR29 ;  /* 0x0000001d000f7c82 */ /* 0x000fe20008000000 */
[----:B------:R-:W-:-:S05]  /*4bc0*/  UMOV UR5, UR16 ;  /* 0x0000001000057c82 */ /* 0x000fca0008000000 */
[----:B------:R1:W2:Y:S04]  /*4bd0*/  SYNCS.PHASECHK.TRANS64.TRYWAIT P1, [UR4], R4 ;  /* 0x00000004ff0075a7 */ /* 0x0002a80008021104 */
.L_x_91:
[----:B---3--:R-:W-:Y:S01]  /*4be0*/  ULEA UR10, UR5, UR17, 0x3 ;  /* 0x00000011050a7291 */ /* 0x008fe2000f8e18ff */
[----:B--2-4-:R-:W-:Y:S11]  /*4bf0*/  @P1 BRA `(.L_x_89) ;  /* 0x00000000000c1947 */ /* 0x014ff60003800000 */
[----:B------:R-:W-:Y:S04]  /*4c00*/  SHF.L.U32 R7, R0, 0x1f, RZ ;  /* 0x0000001f00077819 */ /* 0x000fe800000006ff */
[----:B------:R-:W2:Y:S02]  /*4c10*/  SYNCS.PHASECHK.TRANS64.TRYWAIT P0, [UR10], R7 ;  /* 0x00000007ff0075a7 */ /* 0x000ea4000800110a */
[----:B--2---:R-:W-:Y:S05]  /*4c20*/  @!P0 BRA `(.L_x_90) ;  /* 0x00000054004c8947 */ /* 0x004fea0003800000 */
.L_x_89:
[----:B------:R-:W-:Y:S01]  /*4c30*/  UISETP.NE.AND UP0, UPT, UR15, URZ, UPT ;  /* 0x000000ff0f00728c */ /* 0x000fe2000bf05270 */
[----:B------:R-:W-:Y:S01]  /*4c40*/  PLOP3.LUT P1, PT, PT, PT, PT, 0x80, 0x8 ;  /* 0x000000000008781c */ /* 0x000fe20003f2f070 */
[----:B------:R-:W-:Y:S02]  /*4c50*/  UIADD3 UR4, UPT, UPT, UR5, 0x1, URZ ;  /* 0x0000000105047890 */ /* 0x000fe4000fffe0ff */
[----:B------:R-:W-:Y:S02]  /*4c60*/  ULEA UR8, UR5, UR20, 0x8 ;  /* 0x0000001405087291 */ /* 0x000fe4000f8e40ff */
[----:B------:R-:W-:Y:S01]  /*4c70*/  UISETP.NE.AND UP1, UPT, UR4, 0x1a, UPT ;  /* 0x0000001a0400788c */ /* 0x000fe2000bf25270 */
[----:B------:R-:W-:Y:S01]  /*4c80*/  PLOP3.LUT P0, PT, PT, PT, UP0, 0x80, 0x8 ;  /* 0x000000000008781c */ /* 0x000fe20003f0f008 */
[----:B------:R-:W-:Y:S02]  /*4c90*/  UIADD3 UR12, UPT, UPT, UR8, 0x80, URZ ;  /* 0x00000080080c7890 */ /* 0x000fe4000fffe0ff */
[----:B------:R-:W-:Y:S02]  /*4ca0*/  USEL UR6, URZ, 0x1, UP1 ;  /* 0x00000001ff067887 */ /* 0x000fe40008800000 */
[----:B------:R-:W-:Y:S02]  /*4cb0*/  USEL UR16, UR4, URZ, UP1 ;  /* 0x000000ff04107287 */ /* 0x000fe40008800000 */
[----:B------:R-:W-:Y:S02]  /*4cc0*/  UIADD3 UR10, UPT, UPT, UR10, 0xd0, URZ ;  /* 0x000000d00a0a7890 */ /* 0x000fe4000fffe0ff */
[----:B------:R-:W-:Y:S01]  /*4cd0*/  @UP0 ULEA UR4, UR16, UR17, 0x3 ;  /* 0x0000001110040291 */ /* 0x000fe2000f8e18ff */
[----:B------:R-:W-:Y:S01]  /*4ce0*/  LOP3.LUT R0, R0, UR6, RZ, 0x3c, !PT ;  /* 0x0000000600007c12 */ /* 0x000fe2000f8e3cff */
[----:B------:R-:W-:Y:S01]  /*4cf0*/  UMOV UR9, 0x80004020 ;  /* 0x8000402000097882 */ /* 0x000fe20000000000 */
[----:B------:R-:W-:Y:S01]  /*4d00*/  UMOV UR13, 0x80004020 ;  /* 0x80004020000d7882 */ /* 0x000fe20000000000 */
[----:B------:R-:W-:Y:S01]  /*4d10*/  UMOV UR7, 0x80004020 ;  /* 0x8000402000077882 */ /* 0x000fe20000000000 */
[----:B-1----:R-:W-:Y:S04]  /*4d20*/  @P0 SHF.L.U32 R4, R0, 0x1f, RZ ;  /* 0x0000001f00040819 */ /* 0x002fe800000006ff */
[----:B------:R3:W4:Y:S01]  /*4d30*/  @P0 SYNCS.PHASECHK.TRANS64.TRYWAIT P1, [UR4], R4 ;  /* 0x00000004ff0005a7 */ /* 0x0007220008021104 */
[----:B------:R-:W-:Y:S11]  /*4d40*/  ELECT P0, URZ, PT ;  /* 0x0000000000ff782f */ /* 0x000ff60003800000 */
[----:B------:R-:W-:Y:S02]  /*4d50*/  @!UPT UIADD3 URZ, UPT, UPT, URZ, URZ, URZ ;  /* 0x000000fffffff290 */ /* 0x000fe4000fffe0ff */
[C---:B-----5:R-:W-:Y:S01]  /*4d60*/  @P0 R2UR.BROADCAST UR14, R5.reuse ;  /* 0x00000000050e02ca */ /* 0x060fe200008e0000 */
[----:B------:R-:W-:Y:S01]  /*4d70*/  ULEA UR4, UR5, UR19, 0x8 ;  /* 0x0000001305047291 */ /* 0x000fe2000f8e40ff */
[----:B------:R-:W-:Y:S11]  /*4d80*/  ELECT P0, URZ, PT ;  /* 0x0000000000ff782f */ /* 0x000ff60003800000 */
[----:B------:R-:W-:Y:S02]  /*4d90*/  @!UPT UIADD3 URZ, UPT, UPT, URZ, URZ, URZ ;  /* 0x000000fffffff290 */ /* 0x000fe4000fffe0ff */
[----:B------:R-:W-:Y:S01]  /*4da0*/  @P0 R2UR.BROADCAST UR11, R5 ;  /* 0x00000000050b02ca */ /* 0x000fe200008e0000 */
[----:B------:R-:W-:Y:S01]  /*4db0*/  UIADD3 UR6, UPT, UPT, UR4, 0x2, URZ ;  /* 0x0000000204067890 */ /* 0x000fe2000fffe0ff */
[----:B------:R-:W-:Y:S02]  /*4dc0*/  UMOV UR5, 0x80004020 ;  /* 0x8000402000057882 */ /* 0x000fe40000000000 */
[----:B------:R1:W-:Y:S01]  /*4dd0*/  UTCQMMA.2CTA gdesc[UR4], gdesc[UR8], tmem[UR14], tmem[UR26], idesc[UR27], UP2 ;  /* 0x00ff1a08040075ea */ /* 0x0003e2000920030e */
[----:B------:R-:W-:Y:S08]  /*4de0*/  UPLOP3.LUT UP2, UPT, UPT, UPT, UPT, 0x80, 0x8 ;  /* 0x000000000008789c */ /* 0x000ff00003f4f070 */
[----:B------:R3:W-:Y:S01]  /*4df0*/  UTCQMMA.2CTA gdesc[UR6], gdesc[UR12], tmem[UR11], tmem[UR24], idesc[UR25], UPT ;  /* 0x00ff180c060075ea */ /* 0x0007e2000ba0030b */
[----:B------:R3:W-:Y:S01]  /*4e00*/  UTCBAR.2CTA.MULTICAST [UR10], URZ, UR18 ;  /* 0x000000ff0a0073e9 */ /* 0x0007e20008200812 */
[----:B-1----:R-:W-:Y:S02]  /*4e10*/  UIADD3 UR4, UPT, UPT, UR15, 0x1, URZ ;  /* 0x000000010f047890 */ /* 0x002fe4000fffe0ff */
[----:B------:R-:W-:Y:S02]  /*4e20*/  UIADD3 UR8, UPT, UPT, UR15, -0x1, URZ ;  /* 0xffffffff0f087890 */ /* 0x000fe4000fffe0ff */
[----:B------:R-:W-:Y:S01]  /*4e30*/  UISETP.GT.U32.AND UP0, UPT, UR4, 0x1, UPT ;  /* 0x000000010400788c */ /* 0x000fe2000bf04070 */
[----:B------:R-:W-:Y:S04]  /*4e40*/  UMOV UR5, UR16 ;  /* 0x0000001000057c82 */ /* 0x000fe80008000000 */
[----:B------:R-:W-:Y:S04]  /*4e50*/  UMOV UR15, UR8 ;  /* 0x00000008000f7c82 */ /* 0x000fe80008000000 */
[----:B------:R-:W-:Y:S05]  /*4e60*/  BRA.U UP0, `(.L_x_91) ;  /* 0xfffffffd005c7547 */ /* 0x000fea000b83ffff */
.L_x_88:
[----:B------:R-:W-:-:S09]  /*4e70*/  UIADD3 UR4, UPT, UPT, UR22, 0x1e0, URZ ;  /* 0x000001e016047890 */ /* 0x000fd2000fffe0ff */
[----:B------:R2:W-:Y:S01]  /*4e80*/  UTCBAR.2CTA.MULTICAST [UR4], URZ, UR28 ;  /* 0x000000ff040073e9 */ /* 0x0005e2000820081c */
[----:B------:R-:W-:Y:S02]  /*4e90*/  NOP ;  /* 0x0000000000007918 */ /* 0x000fe40000000000 */
.L_x_87:
[----:B--2---:R-:W-:Y:S01]  /*4ea0*/  UIADD3 UR4, UPT, UPT, UR21, 0x1, URZ ;  /* 0x0000000115047890 */ /* 0x004fe2000fffe0ff */
[----:B------:R-:W-:-:S03]  /*4eb0*/  LOP3.LUT R2, R2, 0x1, RZ, 0x3c, !PT ;  /* 0x0000000102027812 */ /* 0x000fc600078e3cff */
[----:B------:R-:W-:-:S04]  /*4ec0*/  UISETP.NE.AND UP0, UPT, UR4, 0x2, UPT ;  /* 0x000000020400788c */ /* 0x000fc8000bf05270 */
[----:B------:R-:W-:Y:S02]  /*4ed0*/  USEL UR5, URZ, 0x1, UP0 ;  /* 0x00000001ff057887 */ /* 0x000fe40008000000 */
[----:B------:R-:W-:-:S04]  /*4ee0*/  USEL UR21, UR4, URZ, UP0 ;  /* 0x000000ff04157287 */ /* 0x000fc80008000000 */
[----:B------:R-:W-:Y:S01]  /*4ef0*/  LOP3.LUT R8, R8, UR5, RZ, 0x3c, !PT ;  /* 0x0000000508087c12 */ /* 0x000fe2000f8e3cff */
[----:B------:R-:W-:Y:S07]  /*4f00*/  @P2 BRA `(.L_x_92) ;  /* 0xfffffff800c82947 */ /* 0x000fee000383ffff */
[----:B------:R-:W2:Y:S01]  /*4f10*/  S2UR UR8, SR_CgaCtaId ;  /* 0x00000000000879c3 */ /* 0x000ea20000008800 */
[----:B------:R-:W-:Y:S01]  /*4f20*/  ELECT P0, URZ, PT ;  /* 0x0000000000ff782f */ /* 0x000fe20003800000 */
[----:B------:R-:W-:Y:S01]  /*4f30*/  HFMA2 R0, -RZ, RZ, 0, 5.9604644775390625e-08 ;  /* 0x00000001ff007431 */ /* 0x000fe200000001ff */
[----:B------:R-:W-:-:S05]  /*4f40*/  UMOV UR4, 0x40 ;  /* 0x0000004000047882 */ /* 0x000fca0000000000 */
[----:B------:R-:W-:Y:S01]  /*4f50*/  UVIRTCOUNT.DEALLOC.SMPOOL 0x80 ;  /* 0x000000800000784c */ /* 0x000fe20000000000 */
[----:B------:R-:W-:Y:S02]  /*4f60*/  UISETP.NE.AND UP0, UPT, UR31, URZ, UPT ;  /* 0x000000ff1f00728c */ /* 0x000fe4000bf05270 */
[----:B--2---:R-:W-:-:S09]  /*4f70*/  ULEA UR8, UR8, UR4, 0x18 ;  /* 0x0000000408087291 */ /* 0x004fd2000f8ec0ff */
[----:B------:R2:W-:Y:S01]  /*4f80*/  @P0 STS.U8 [UR8+0x1c], R0 ;  /* 0x00001c00ff000988 */ /* 0x0005e20008000008 */
[----:B------:R-:W-:Y:S05]  /*4f90*/  BRA.U UP0, `(.L_x_93) ;  /* 0x0000000100587547 */ /* 0x000fea000b800000 */
[----:B------:R-:W-:Y:S01]  /*4fa0*/  UIADD3 UR5, UPT, UPT, UR17, 0x1f0, URZ ;  /* 0x000001f011057890 */ /* 0x000fe2000fffe0ff */
[----:B-1----:R-:W-:-:S03]  /*4fb0*/  SHF.L.U32 R5, R8, 0x1f, RZ ;  /* 0x0000001f08057819 */ /* 0x002fc600000006ff */
[----:B------:R-:W-:-:S09]  /*4fc0*/  ULEA UR4, UR21, UR5, 0x3 ;  /* 0x0000000515047291 */ /* 0x000fd2000f8e18ff */
[----:B------:R-:W1:Y:S02]  /*4fd0*/  SYNCS.PHASECHK.TRANS64.TRYWAIT P0, [UR4], R5 ;  /* 0x00000005ff0075a7 */ /* 0x000e640008001104 */
[----:B-1----:R-:W-:Y:S05]  /*4fe0*/  @!P0 BRA `(.L_x_94) ;  /* 0x0000005000748947 */ /* 0x002fea0003800000 */
.L_x_206:
[----:B------:R-:W-:-:S04]  /*4ff0*/  UIADD3 UR4, UPT, UPT, UR21, 0x1, URZ ;  /* 0x0000000115047890 */ /* 0x000fc8000fffe0ff */
[----:B------:R-:W-:-:S04]  /*5000*/  UISETP.NE.AND UP1, UPT, UR4, 0x2, UPT ;  /* 0x000000020400788c */ /* 0x000fc8000bf25270 */
[----:B---3--:R-:W-:Y:S02]  /*5010*/  USEL UR6, URZ, 0x1, UP1 ;  /* 0x00000001ff067887 */ /* 0x008fe40008800000 */
[----:B------:R-:W-:-:S04]  /*5020*/  USEL UR4, UR4, URZ, UP1 ;  /* 0x000000ff04047287 */ /* 0x000fc80008800000 */
[----:B------:R-:W-:Y:S01]  /*5030*/  ULEA UR4, UR4, UR5, 0x3 ;  /* 0x0000000504047291 */ /* 0x000fe2000f8e18ff */
[----:B-1----:R-:W-:-:S04]  /*5040*/  LOP3.LUT R5, R8, UR6, RZ, 0x3c, !PT ;  /* 0x0000000608057c12 */ /* 0x002fc8000f8e3cff */
[----:B------:R-:W-:Y:S01]  /*5050*/  SHF.L.U32 R5, R5, 0x1f, RZ ;  /* 0x0000001f05057819 */ /* 0x000fe200000006ff */
[----:B--2---:R-:W-:-:S04]  /*5060*/  IMAD.U32 R0, RZ, RZ, UR4 ;  /* 0x00000004ff007e24 */ /* 0x004fc8000f8e00ff */
[----:B------:R1:W2:Y:S03]  /*5070*/  SYNCS.PHASECHK.TRANS64.TRYWAIT P0, [R0+URZ], R5 ;  /* 0x00000005000075a7 */ /* 0x0002a600080011ff */
[----:B--2---:R-:W-:Y:S05]  /*5080*/  @!P0 NANOSLEEP.SYNCS 0x989680 ;  /* 0x009896800000895d */ /* 0x004fea0003900000 */
[----:B------:R-:W2:Y:S02]  /*5090*/  @!P0 SYNCS.PHASECHK.TRANS64 P0, [R0+URZ], R5 ;  /* 0x00000005000085a7 */ /* 0x000ea400080010ff */
[----:B--2---:R-:W-:Y:S05]  /*50a0*/  @P0 BRA `(.L_x_95) ;  /* 0x0000000000200947 */ /* 0x004fea0003800000 */
.L_x_96:
[----:B--2---:R2:W3:Y:S02]  /*50b0*/  SYNCS.PHASECHK.TRANS64.TRYWAIT P0, [R0+URZ], R5 ;  /* 0x00000005000075a7 */ /* 0x0044e400080011ff */
[----:B---3--:R-:W-:Y:S05]  /*50c0*/  @!P0 NANOSLEEP.SYNCS 0x989680 ;  /* 0x009896800000895d */ /* 0x008fea0003900000 */
[----:B------:R-:W3:Y:S02]  /*50d0*/  @!P0 SYNCS.PHASECHK.TRANS64 P0, [R0+URZ], R5 ;  /* 0x00000005000085a7 */ /* 0x000ee400080010ff */
[----:B---3--:R-:W-:Y:S05]  /*50e0*/  @!P0 BRA `(.L_x_96) ;  /* 0xfffffffc00f08947 */ /* 0x008fea000383ffff */
[----:B------:R-:W-:Y:S05]  /*50f0*/  BRA `(.L_x_95) ;  /* 0x00000000000c7947 */ /* 0x000fea0003800000 */
.L_x_93:
[----:B------:R-:W-:-:S04]  /*5100*/  UIADD3 UR4, UPT, UPT, UR17, 0x200, URZ ;  /* 0x0000020011047890 */ /* 0x000fc8000fffe0ff */
[----:B------:R-:W-:-:S09]  /*5110*/  UPRMT UR4, UR30, 0x654, UR4 ;  /* 0x000006541e047896 */ /* 0x000fd20008000004 */
[----:B------:R-:W-:Y:S03]  /*5120*/  SYNCS.ARRIVE.TRANS64.RED.A1T0 RZ, [UR4], RZ ;  /* 0x000000ffffff79a7 */ /* 0x000fe60008100404 */
.L_x_95:
[----:B-12---:R-:W-:Y:S01]  /*5130*/  SHF.L.U32 R5, RZ, 0x1f, RZ ;  /* 0x0000001fff057819 */ /* 0x006fe200000006ff */
[----:B------:R-:W-:Y:S01]  /*5140*/  UIADD3 UR4, UPT, UPT, UR17, 0x200, URZ ;  /* 0x0000020011047890 */ /* 0x000fe2000fffe0ff */
[----:B------:R-:W-:Y:S02]  /*5150*/  PLOP3.LUT P0, PT, PT, PT, UP0, 0x80, 0x8 ;  /* 0x000000000008781c */ /* 0x000fe40003f0f008 */
[----:B----4-:R-:W1:Y:S02]  /*5160*/  SYNCS.PHASECHK.TRANS64.TRYWAIT P1, [UR17+0x200], R5 ;  /* 0x00020005ff0075a7 */ /* 0x010e640008021111 */
[----:B-1----:R-:W-:Y:S09]  /*5170*/  @!P1 BRA `(.L_x_97) ;  /* 0x0000005000289947 */ /* 0x002ff20003800000 */
.L_x_208:
[----:B------:R-:W-:Y:S01]  /*5180*/  @!UP0 UPRMT UR4, UR30, 0x654, UR4 ;  /* 0x000006541e048896 */ /* 0x000fe20008000004 */
[----:B------:R-:W-:Y:S01]  /*5190*/  LOP3.LUT R2, R3, 0xffff, RZ, 0xc0, !PT ;  /* 0x0000ffff03027812 */ /* 0x000fe200078ec0ff */
[----:B------:R-:W-:Y:S02]  /*51a0*/  IMAD.MOV.U32 R3, RZ, RZ, 0xffff ;  /* 0x0000ffffff037424 */ /* 0x000fe400078e00ff */
[----:B-1----:R-:W-:Y:S01]  /*51b0*/  IMAD.MOV.U32 R5, RZ, RZ, 0x1 ;  /* 0x00000001ff057424 */ /* 0x002fe200078e00ff */
[----:B------:R-:W-:-:S04]  /*51c0*/  SHF.R.U32.HI R2, RZ, 0x5, R2 ;  /* 0x00000005ff027819 */ /* 0x000fc80000011602 */
[----:B------:R-:W-:Y:S01]  /*51d0*/  @!P0 SYNCS.ARRIVE.TRANS64.RED.A1T0 RZ, [UR4], RZ ;  /* 0x000000ffffff89a7 */ /* 0x000fe20008100404 */
[----:B------:R-:W-:Y:S01]  /*51e0*/  NOP ;  /* 0x0000000000007918 */ /* 0x000fe20000000000 */
[----:B------:R-:W1:Y:S01]  /*51f0*/  LDS R0, [UR8+0x14] ;  /* 0x00001408ff007984 */ /* 0x000e620008000800 */
[-C--:B------:R-:W-:Y:S02]  /*5200*/  SHF.L.U32 R3, R3, R2.reuse, RZ ;  /* 0x0000000203037219 */ /* 0x080fe400000006ff */
[----:B------:R-:W-:Y:S02]  /*5210*/  SHF.L.U32 R5, R5, R2, RZ ;  /* 0x0000000205057219 */ /* 0x000fe400000006ff */
[----:B-1----:R-:W-:-:S04]  /*5220*/  LOP3.LUT R0, R0, R3, RZ, 0xc0, !PT ;  /* 0x0000000300007212 */ /* 0x002fc800078ec0ff */
[----:B------:R-:W-:-:S13]  /*5230*/  ISETP.NE.AND P0, PT, R0, R3, PT ;  /* 0x000000030000720c */ /* 0x000fda0003f05270 */
[----:B------:R-:W-:Y:S05]  /*5240*/  @P0 BRA `(.L_x_98) ;  /* 0x00000000005c0947 */ /* 0x000fea0003800000 */
[----:B------:R-:W1:Y:S02]  /*5250*/  LDS R0, [UR8+0x18] ;  /* 0x00001808ff007984 */ /* 0x000e640008000800 */
[----:B-1----:R-:W-:-:S04]  /*5260*/  LOP3.LUT R0, R0, R5, RZ, 0xc0, !PT ;  /* 0x0000000500007212 */ /* 0x002fc800078ec0ff */
[----:B------:R-:W-:-:S13]  /*5270*/  ISETP.NE.AND P0, PT, R0, R5, PT ;  /* 0x000000050000720c */ /* 0x000fda0003f05270 */
[----:B------:R-:W-:Y:S05]  /*5280*/  @P0 BRA `(.L_x_99) ;  /* 0x0000000000400947 */ /* 0x000fea0003800000 */
[----:B------:R-:W-:Y:S01]  /*5290*/  R2UR UR4, R3 ;  /* 0x00000000030472ca */ /* 0x000fe200000e0000 */
[----:B------:R-:W1:Y:S01]  /*52a0*/  S2R R2, SR_LANEID ;  /* 0x0000000000027919 */ /* 0x000e620000000000 */
[----:B------:R-:W-:-:S04]  /*52b0*/  LOP3.LUT R5, RZ, R5, RZ, 0x33, !PT ;  /* 0x00000005ff057212 */ /* 0x000fc800078e33ff */
[----:B---3--:R-:W2:Y:S07]  /*52c0*/  REDUX UR6, R5 ;  /* 0x00000000050673c4 */ /* 0x008eae0000000000 */
[----:B------:R-:W-:-:S03]  /*52d0*/  ULOP3.LUT UR5, URZ, UR4, URZ, 0x33, !UPT ;  /* 0x00000004ff057292 */ /* 0x000fc6000f8e33ff */
[----:B------:R-:W-:Y:S02]  /*52e0*/  VOTEU.ANY UR4, UPT, PT ;  /* 0x0000000000047886 */ /* 0x000fe400038e0100 */
[----:B------:R-:W-:Y:S01]  /*52f0*/  UFLO.U32 UR4, UR4 ;  /* 0x00000004000472bd */ /* 0x000fe200080e0000 */
[----:B------:R-:W-:-:S04]  /*5300*/  IMAD.U32 R0, RZ, RZ, UR5 ;  /* 0x00000005ff007e24 */ /* 0x000fc8000f8e00ff */
[----:B------:R-:W3:Y:S02]  /*5310*/  REDUX UR7, R0 ;  /* 0x00000000000773c4 */ /* 0x000ee40000000000 */
[----:B------:R4:W-:Y:S01]  /*5320*/  UTCATOMSWS.AND URZ, UR5 ;  /* 0x0000000500ff79e3 */ /* 0x0009e20008000000 */
[----:B-1----:R-:W-:Y:S01]  /*5330*/  ISETP.EQ.U32.AND P0, PT, R2, UR4, PT ;  /* 0x0000000402007c0c */ /* 0x002fe2000bf02070 */
[----:B--2---:R-:W-:Y:S02]  /*5340*/  IMAD.U32 R2, RZ, RZ, UR6 ;  /* 0x00000006ff027e24 */ /* 0x004fe4000f8e00ff */
[----:B---3--:R-:W-:-:S10]  /*5350*/  IMAD.U32 R3, RZ, RZ, UR7 ;  /* 0x00000007ff037e24 */ /* 0x008fd4000f8e00ff */
[----:B------:R4:W-:Y:S04]  /*5360*/  @P0 ATOMS.AND RZ, [UR8+0x14], R3 ;  /* 0x00001403ffff098c */ /* 0x0009e8000a800008 */
[----:B------:R4:W-:Y:S01]  /*5370*/  @P0 ATOMS.AND RZ, [UR8+0x18], R2 ;  /* 0x00001802ffff098c */ /* 0x0009e2000a800008 */
[----:B------:R-:W-:Y:S05]  /*5380*/  BRA `(.L_x_100) ;  /* 0x0000000000147947 */ /* 0x000fea0003800000 */
.L_x_99:
[----:B------:R-:W-:Y:S02]  /*5390*/  MOV R2, 0x53b0 ;  /* 0x000053b000027802 */ /* 0x000fe40000000f00 */
[----:B---3-5:R-:W-:Y:S05]  /*53a0*/  CALL.REL.NOINC `($__internal_0_$__cuda_sm10x_tcgen05_guardrail_trap_col_being_dealloced_not_returned_by_alloc) ;  /* 0x0000005000807944 */ /* 0x028fea0003c00000 */
[----:B------:R-:W-:Y:S05]  /*53b0*/  BRA `(.L_x_100) ;  /* 0x0000000000087947 */ /* 0x000fea0003800000 */
.L_x_98:
[----:B------:R-:W-:Y:S02]  /*53c0*/  MOV R2, 0x53e0 ;  /* 0x000053e000027802 */ /* 0x000fe40000000f00 */
[----:B---3-5:R-:W-:Y:S05]  /*53d0*/  CALL.REL.NOINC `($__internal_2_$__cuda_sm10x_tcgen05_guardrail_trap_unallocated_columns_being_dealloced) ;  /* 0x00000050008c7944 */ /* 0x028fea0003c00000 */
.L_x_100:
[----:B------:R-:W-:Y:S01]  /*53e0*/  NOP ;  /* 0x0000000000007918 */ /* 0x000fe20000000000 */
[----:B----4-:R-:W-:Y:S05]  /*53f0*/  EXIT ;  /* 0x000000000000794d */ /* 0x010fea0003800000 */
.L_x_72:
[----:B------:R-:W-:-:S09]  /*5400*/  UISETP.NE.OR UP0, UPT, UR18, 0x3, !UP3 ;  /* 0x000000031200788c */ /* 0x000fd2000df05670 */
[----:B------:R-:W-:Y:S05]  /*5410*/  BRA.U UP0, `(.L_x_101) ;  /* 0x0000001100407547 */ /* 0x000fea000b800000 */
[----:B------:R-:W2:Y:S01]  /*5420*/  LDCU.64 UR4, c[0x0][0x988] ;  /* 0x00013100ff0477ac */ /* 0x000ea20008000a00 */
[----:B------:R-:W3:Y:S01]  /*5430*/  LDC.64 R12, c[0x0][0x348] ;  /* 0x0000d200ff0c7b82 */ /* 0x000ee20000000a00 */
[----:B------:R-:W-:Y:S01]  /*5440*/  HFMA2 R10, -RZ, RZ, 0, 5.9604644775390625e-08 ;  /* 0x00000001ff0a7431 */ /* 0x000fe200000001ff */
[----:B------:R-:W-:Y:S01]  /*5450*/  MOV R8, RZ ;  /* 0x000000ff00087202 */ /* 0x000fe20000000f00 */
[----:B------:R-:W4:Y:S01]  /*5460*/  LDCU UR36, c[0x0][0x370] ;  /* 0x00006e00ff2477ac */ /* 0x000f220008000800 */
[----:B------:R-:W-:Y:S01]  /*5470*/  HFMA2 R3, -RZ, RZ, 0, 0.00048828125 ;  /* 0x00001000ff037431 */ /* 0x000fe200000001ff */
[----:B------:R-:W4:Y:S01]  /*5480*/  LDCU.128 UR32, c[0x0][0xc10] ;  /* 0x00018200ff2077ac */ /* 0x000f220008000c00 */
[----:B------:R-:W1:Y:S01]  /*5490*/  LDCU UR29, c[0x0][0x374] ;  /* 0x00006e80ff1d77ac */ /* 0x000e620008000800 */
[----:B------:R-:W1:Y:S01]  /*54a0*/  LDCU.64 UR30, c[0x0][0x990] ;  /* 0x00013200ff1e77ac */ /* 0x000e620008000a00 */
[----:B------:R-:W1:Y:S01]  /*54b0*/  LDCU UR26, c[0x0][0xc0c] ;  /* 0x00018180ff1a77ac */ /* 0x000e620008000800 */
[----:B--2---:R-:W-:Y:S01]  /*54c0*/  UISETP.NE.U32.AND UP0, UPT, UR4, URZ, UPT ;  /* 0x000000ff0400728c */ /* 0x004fe2000bf05070 */
[----:B------:R-:W2:Y:S01]  /*54d0*/  LDCU.128 UR40, c[0x0][0xa80] ;  /* 0x00015000ff2877ac */ /* 0x000ea20008000c00 */
[----:B------:R-:W3:Y:S01]  /*54e0*/  LDCU UR50, c[0x0][0xc20] ;  /* 0x00018400ff3277ac */ /* 0x000ee20008000800 */
[----:B------:R-:W3:Y:S01]  /*54f0*/  LDCU UR4, c[0x0][0xc30] ;  /* 0x00018600ff0477ac */ /* 0x000ee20008000800 */
[----:B------:R-:W3:Y:S01]  /*5500*/  LDCU.128 UR52, c[0x0][0xa90] ;  /* 0x00015200ff3477ac */ /* 0x000ee20008000c00 */
[----:B------:R-:W-:Y:S01]  /*5510*/  UMOV UR27, 0x400 ;  /* 0x00000400001b7882 */ /* 0x000fe20000000000 */
[----:B----4-:R-:W-:-:S02]  /*5520*/  UIMAD.WIDE.U32 UR6, UR36, UR32, URZ ;  /* 0x00000020240672a5 */ /* 0x010fc4000f8e00ff */
[----:B-1----:R-:W-:Y:S02]  /*5530*/  UIMAD.WIDE.U32 UR8, UR29, UR35, URZ ;  /* 0x000000231d0872a5 */ /* 0x002fe4000f8e00ff */
[----:B------:R-:W-:Y:S02]  /*5540*/  ULEA UR27, UR23, UR27, 0x18 ;  /* 0x0000001b171b7291 */ /* 0x000fe4000f8ec0ff */
[----:B------:R-:W-:Y:S02]  /*5550*/  UISETP.NE.AND.EX UP5, UPT, UR5, URZ, UPT, UP0 ;  /* 0x000000ff0500728c */ /* 0x000fe4000bfa5300 */
[----:B------:R-:W-:Y:S02]  /*5560*/  UISETP.NE.U32.AND UP6, UPT, UR30, URZ, UPT ;  /* 0x000000ff1e00728c */ /* 0x000fe4000bfc5070 */
[----:B------:R-:W-:Y:S02]  /*5570*/  UIADD3 UR38, UPT, UPT, UR27, 0x1a8, URZ ;  /* 0x000001a81b267890 */ /* 0x000fe4000fffe0ff */
[----:B------:R-:W-:-:S02]  /*5580*/  UIADD3 UR37, UPT, UPT, UR27, 0x1d8, URZ ;  /* 0x000001d81b257890 */ /* 0x000fc4000fffe0ff */
[----:B------:R-:W-:Y:S02]  /*5590*/  UIADD3 UR28, UPT, UPT, UR27, 0x1a0, URZ ;  /* 0x000001a01b1c7890 */ /* 0x000fe4000fffe0ff */
[----:B------:R-:W-:Y:S02]  /*55a0*/  UISETP.NE.AND UP0, UPT, UR39, 0x1, UPT ;  /* 0x000000012700788c */ /* 0x000fe4000bf05270 */
[----:B------:R-:W-:Y:S02]  /*55b0*/  UISETP.GE.AND UP2, UPT, UR39, 0x1, UPT ;  /* 0x000000012700788c */ /* 0x000fe4000bf46270 */
[----:B------:R-:W-:Y:S01]  /*55c0*/  UISETP.NE.AND UP0, UPT, UR26, 0x1, UPT ;  /* 0x000000011a00788c */ /* 0x000fe2000bf05270 */
[----:B------:R-:W-:Y:S01]  /*55d0*/  UMOV UR47, UR7 ;  /* 0x00000007002f7c82 */ /* 0x000fe20008000000 */
[----:B------:R-:W-:Y:S01]  /*55e0*/  UMOV UR45, UR9 ;  /* 0x00000009002d7c82 */ /* 0x000fe20008000000 */
[----:B------:R-:W-:Y:S02]  /*55f0*/  UISETP.NE.AND UP2, UPT, UR34, 0x1, UPT ;  /* 0x000000012200788c */ /* 0x000fe4000bf45270 */
[----:B--2---:R-:W-:Y:S01]  /*5600*/  UISETP.NE.AND UP0, UPT, UR40, 0x1, UPT ;  /* 0x000000012800788c */ /* 0x004fe2000bf05270 */
[----:B------:R-:W1:Y:S01]  /*5610*/  LDCU UR51, c[0x0][0xaa0] ;  /* 0x00015400ff3377ac */ /* 0x000e620008000800 */
[----:B------:R-:W-:Y:S01]  /*5620*/  UPLOP3.LUT UP4, UPT, UPT, UPT, UPT, 0x40, 0x4 ;  /* 0x000000000004789c */ /* 0x000fe20003f8e870 */
[----:B------:R-:W2:Y:S01]  /*5630*/  LDCU.64 UR24, c[0x0][0xc28] ;  /* 0x00018500ff1877ac */ /* 0x000ea20008000a00 */
[----:B------:R-:W-:-:S02]  /*5640*/  UISETP.NE.AND.EX UP6, UPT, UR31, URZ, UPT, UP6 ;  /* 0x000000ff1f00728c */ /* 0x000fc4000bfc5360 */
[----:B------:R-:W-:Y:S02]  /*5650*/  UPRMT UR38, UR23, 0x654, UR38 ;  /* 0x0000065417267896 */ /* 0x000fe40008000026 */
[----:B------:R-:W-:Y:S02]  /*5660*/  UPRMT UR37, URZ, 0x654, UR37 ;  /* 0x00000654ff257896 */ /* 0x000fe40008000025 */
[----:B------:R-:W-:Y:S02]  /*5670*/  UPRMT UR44, UR23, 0x654, UR28 ;  /* 0x00000654172c7896 */ /* 0x000fe4000800001c */
[----:B------:R-:W-:Y:S02]  /*5680*/  USHF.R.U32.HI UR47, URZ, UR33, UR47 ;  /* 0x00000021ff2f7299 */ /* 0x000fe4000801162f */
[----:B---3--:R-:W-:Y:S02]  /*5690*/  USHF.R.U32.HI UR45, URZ, UR50, UR45 ;  /* 0x00000032ff2d7299 */ /* 0x008fe4000801162d */
[----:B------:R-:W-:-:S02]  /*56a0*/  UISETP.NE.AND UP3, UPT, UR4, 0x1, UPT ;  /* 0x000000010400788c */ /* 0x000fc4000bf65270 */
[----:B------:R-:W-:Y:S02]  /*56b0*/  UISETP.NE.AND UP2, UPT, UR43, 0x1, UPT ;  /* 0x000000012b00788c */ /* 0x000fe4000bf45270 */
[----:B-1----:R-:W-:-:S11]  /*56c0*/  UISETP.NE.AND UP0, UPT, UR54, 0x1, UPT ;  /* 0x000000013600788c */ /* 0x002fd6000bf05270 */
.L_x_110:
[----:B------:R-:W-:Y:S04]  /*56d0*/  SHF.L.U32 R5, R8, 0x1f, RZ ;  /* 0x0000001f08057819 */ /* 0x000fe800000006ff */
[----:B------:R-:W1:Y:S02]  /*56e0*/  SYNCS.PHASECHK.TRANS64.TRYWAIT P0, [UR27+0x1d0], R5 ;  /* 0x0001d005ff0075a7 */ /* 0x000e64000800111b */
[----:B-1-3--:R-:W-:Y:S05]  /*56f0*/  @!P0 BRA `(.L_x_102) ;  /* 0x0000004800e08947 */ /* 0x00afea0003800000 */
.L_x_210:
[----:B-1----:R-:W1:Y:S01]  /*5700*/  LDS.128 R4, [UR27+0x210] ;  /* 0x0002101bff047984 */ /* 0x002e620008000c00 */
[----:B------:R-:W-:Y:S01]  /*5710*/  UISETP.GE.AND UP0, UPT, UR39, 0x1, UPT ;  /* 0x000000012700788c */ /* 0x000fe2000bf06270 */
[----:B------:R-:W-:Y:S01]  /*5720*/  @!PT LDS RZ, [RZ] ;  /* 0x00000000fffff984 */ /* 0x000fe20000000800 */
[----:B------:R-:W-:Y:S01]  /*5730*/  @!PT LDS RZ, [RZ] ;  /* 0x00000000fffff984 */ /* 0x000fe20000000800 */
[----:B------:R-:W-:Y:S01]  /*5740*/  @!PT LDS RZ, [RZ] ;  /* 0x00000000fffff984 */ /* 0x000fe20000000800 */
[----:B------:R-:W-:Y:S01]  /*5750*/  @!PT LDS RZ, [RZ] ;  /* 0x00000000fffff984 */ /* 0x000fe20000000800 */
[----:B------:R3:W-:Y:S06]  /*5760*/  MEMBAR.ALL.CTA ;  /* 0x0000000000007992 */ /* 0x0007ec0000008000 */
[----:B---3--:R-:W3:Y:S02]  /*5770*/  FENCE.VIEW.ASYNC.S ;  /* 0x00000000000073c6 */ /* 0x008ee40000000000 */
[----:B---3--:R-:W-:Y:S01]  /*5780*/  SYNCS.ARRIVE.TRANS64.RED.A1T0 RZ, [UR37], RZ ;  /* 0x000000ffffff79a7 */ /* 0x008fe20008100425 */
[----:B-1----:R-:W-:Y:S11]  /*5790*/  LOP3.LUT P0, RZ, R6, 0x1, RZ, 0xc0, !PT ;  /* 0x0000000106ff7812 */ /* 0x002ff6000780c0ff */
[----:B------:R-:W-:Y:S02]  /*57a0*/  @!UPT UIADD3 URZ, UPT, UPT, URZ, URZ, URZ ;  /* 0x000000fffffff290 */ /* 0x000fe4000fffe0ff */
[----:B------:R-:W-:Y:S01]  /*57b0*/  VOTEU.ANY UP2, P0 ;  /* 0x0000000000ff7886 */ /* 0x000fe20000040100 */
[----:B------:R-:W-:Y:S11]  /*57c0*/  PLOP3.LUT P0, PT, PT, PT, UP2, 0x80, 0x8 ;  /* 0x000000000008781c */ /* 0x000ff60003f0f028 */
[----:B------:R-:W-:Y:S02]  /*57d0*/  @!UPT UIADD3 URZ, UPT, UPT, URZ, URZ, URZ ;  /* 0x000000fffffff290 */ /* 0x000fe4000fffe0ff */
[----:B------:R-:W-:Y:S02]  /*57e0*/  @P0 MOV R2, R4 ;  /* 0x0000000400020202 */ /* 0x000fe40000000f00 */
[----:B------:R-:W-:Y:S02]  /*57f0*/  @P0 LOP3.LUT R0, R5, 0xffff, RZ, 0xc0, !PT ;  /* 0x0000ffff05000812 */ /* 0x000fe400078ec0ff */
[----:B------:R-:W-:Y:S02]  /*5800*/  @P0 R2UR UR5, R2 ;  /* 0x00000000020502ca */ /* 0x000fe400000e0000 */
[----:B------:R-:W-:Y:S11]  /*5810*/  @P0 R2UR UR4, R0 ;  /* 0x00000000000402ca */ /* 0x000ff600000e0000 */
[----:B------:R-:W-:Y:S02]  /*5820*/  @UP2 UMOV UR23, UR5 ;  /* 0x0000000500172c82 */ /* 0x000fe40008000000 */
[----:B------:R-:W-:Y:S01]  /*5830*/  @UP2 UMOV UR15, UR4 ;  /* 0x00000004000f2c82 */ /* 0x000fe20008000000 */
[----:B------:R-:W-:Y:S05]  /*5840*/  BRA.U !UP0, `(.L_x_103) ;  /* 0x0000000108c07547 */ /* 0x000fea000b800000 */
[----:B------:R-:W-:Y:S02]  /*5850*/  UP2UR UR14, UPR, URZ, 0x4 ;  /* 0x00000004ff0e7883 */ /* 0x000fe40008000000 */
[----:B------:R-:W-:Y:S02]  /*5860*/  UISETP.NE.AND UP2, UPT, UR34, 0x1, UPT ;  /* 0x000000012200788c */ /* 0x000fe4000bf45270 */
[----:B------:R-:W-:Y:S02]  /*5870*/  UIMAD.WIDE.U32 UR6, UR15, UR35, URZ ;  /* 0x000000230f0672a5 */ /* 0x000fe4000f8e00ff */
[----:B------:R-:W-:Y:S02]  /*5880*/  UIMAD.WIDE.U32 UR10, UR23, UR32, URZ ;  /* 0x00000020170a72a5 */ /* 0x000fe4000f8e00ff */
[----:B------:R-:W-:Y:S02]  /*5890*/  USEL UR4, UR29, UR45, !UP2 ;  /* 0x0000002d1d047287 */ /* 0x000fe4000d000000 */
[----:B------:R-:W-:Y:S02]  /*58a0*/  UISETP.NE.AND UP0, UPT, UR26, 0x1, UPT ;  /* 0x000000011a00788c */ /* 0x000fe4000bf05270 */
[----:B------:R-:W-:Y:S02]  /*58b0*/  UP2UR UR18, UPR, URZ, 0x2 ;  /* 0x00000002ff127883 */ /* 0x000fe40008000000 */
[----:B------:R-:W-:Y:S02]  /*58c0*/  UISETP.NE.AND UP1, UPT, UR39, 0x1, UPT ;  /* 0x000000012700788c */ /* 0x000fe4000bf25270 */
[----:B--2---:R-:W-:Y:S02]  /*58d0*/  UIMAD.WIDE.U32 UR12, UR4, UR24, URZ ;  /* 0x00000018040c72a5 */ /* 0x004fe4000f8e00ff */
[----:B------:R-:W-:Y:S01]  /*58e0*/  USEL UR9, UR36, UR47, !UP0 ;  /* 0x0000002f24097287 */ /* 0x000fe2000c000000 */
[----:B------:R-:W-:Y:S01]  /*58f0*/  UMOV UR6, UR7 ;  /* 0x0000000700067c82 */ /* 0x000fe20008000000 */
[----:B------:R-:W-:Y:S01]  /*5900*/  UMOV UR5, UR11 ;  /* 0x0000000b00057c82 */ /* 0x000fe20008000000 */
[----:B------:R-:W-:Y:S02]  /*5910*/  USHF.R.U32.HI UR7, URZ, UR50, UR6 ;  /* 0x00000032ff077299 */ /* 0x000fe40008011606 */
[----:B------:R-:W-:Y:S02]  /*5920*/  USHF.R.U32.HI UR6, URZ, UR33, UR5 ;  /* 0x00000021ff067299 */ /* 0x000fe40008011605 */
[----:B------:R-:W-:Y:S02]  /*5930*/  UIMAD.WIDE.U32 UR16, UR9, UR24, URZ ;  /* 0x00000018091072a5 */ /* 0x000fe4000f8e00ff */
[----:B------:R-:W-:Y:S02]  /*5940*/  USEL UR8, UR15, UR7, !UP2 ;  /* 0x000000070f087287 */ /* 0x000fe4000d000000 */
[----:B------:R-:W-:Y:S02]  /*5950*/  UISETP.NE.AND UP2, UPT, UR14, URZ, UPT ;  /* 0x000000ff0e00728c */ /* 0x000fe4000bf45270 */
[----:B------:R-:W-:Y:S01]  /*5960*/  UIMAD.WIDE.U32 UR10, UR8, UR24, URZ ;  /* 0x00000018080a72a5 */ /* 0x000fe2000f8e00ff */
[----:B------:R-:W-:Y:S02]  /*5970*/  UMOV UR5, UR13 ;  /* 0x0000000d00057c82 */ /* 0x000fe40008000000 */
[----:B------:R-:W-:Y:S03]  /*5980*/  @UP1 USHF.R.U32.HI UR4, URZ, UR25, UR5 ;  /* 0x00000019ff041299 */ /* 0x000fe60008011605 */
[----:B------:R-:W-:Y:S01]  /*5990*/  UMOV UR5, UR17 ;  /* 0x0000001100057c82 */ /* 0x000fe20008000000 */
[----:B------:R-:W-:Y:S02]  /*59a0*/  UIMAD UR4, UR39, UR4, URZ ;  /* 0x00000004270472a4 */ /* 0x000fe4000f8e02ff */
[----:B------:R-:W-:Y:S02]  /*59b0*/  @UP1 USHF.R.U32.HI UR9, URZ, UR25, UR5 ;  /* 0x00000019ff091299 */ /* 0x000fe40008011605 */
[----:B------:R-:W-:Y:S02]  /*59c0*/  USEL UR5, UR23, UR6, !UP0 ;  /* 0x0000000617057287 */ /* 0x000fe4000c000000 */
[----:B------:R-:W-:Y:S02]  /*59d0*/  UIMAD UR6, UR39, UR9, URZ ;  /* 0x00000009270672a4 */ /* 0x000fe4000f8e02ff */
[----:B------:R-:W-:Y:S03]  /*59e0*/  UISETP.GE.AND UP0, UPT, UR8, UR4, UPT ;  /* 0x000000040800728c */ /* 0x000fe6000bf06270 */
[----:B------:R-:W-:Y:S01]  /*59f0*/  UMOV UR4, UR11 ;  /* 0x0000000b00047c82 */ /* 0x000fe20008000000 */
[----:B------:R-:W-:Y:S02]  /*5a00*/  UISETP.GE.OR UP0, UPT, UR5, UR6, UP0 ;  /* 0x000000060500728c */ /* 0x000fe40008706670 */
[----:B------:R-:W-:Y:S02]  /*5a10*/  USHF.R.U32.HI UR4, URZ, UR25, UR4 ;  /* 0x00000019ff047299 */ /* 0x000fe40008011604 */
[----:B------:R-:W-:Y:S02]  /*5a20*/  UIMAD.WIDE.U32 UR6, UR5, UR24, URZ ;  /* 0x00000018050672a5 */ /* 0x000fe4000f8e00ff */
[----:B------:R-:W-:Y:S04]  /*5a30*/  USEL UR10, UR8, UR4, !UP1 ;  /* 0x00000004080a7287 */ /* 0x000fe8000c800000 */
[----:B------:R-:W-:Y:S01]  /*5a40*/  UIADD3 UR11, UPT, UPT, -UR10, URZ, URZ ;  /* 0x000000ff0a0b7290 */ /* 0x000fe2000fffe1ff */
[----:B------:R-:W-:Y:S01]  /*5a50*/  @!UP0 UMOV UR4, UR7 ;  /* 0x0000000700048c82 */ /* 0x000fe20008000000 */
[----:B------:R-:W-:Y:S02]  /*5a60*/  UIADD3 UR7, UPT, UPT, -UR8, URZ, URZ ;  /* 0x000000ff08077290 */ /* 0x000fe4000fffe1ff */
[----:B------:R-:W-:Y:S02]  /*5a70*/  @!UP0 USHF.R.U32.HI UR4, URZ, UR25, UR4 ;  /* 0x00000019ff048299 */ /* 0x000fe40008011604 */
[----:B------:R-:W-:Y:S02]  /*5a80*/  UIMAD UR6, UR39, UR11, UR8 ;  /* 0x0000000b270672a4 */ /* 0x000fe4000f8e0208 */
[----:B------:R-:W-:Y:S02]  /*5a90*/  @!UP0 USEL UR4, UR5, UR4, !UP1 ;  /* 0x0000000405048287 */ /* 0x000fe4000c800000 */
[----:B------:R-:W-:Y:S02]  /*5aa0*/  UISETP.NE.AND UP1, UPT, UR18, URZ, UPT ;  /* 0x000000ff1200728c */ /* 0x000fe4000bf25270 */
[----:B------:R-:W-:Y:S02]  /*5ab0*/  @!UP0 UIMAD UR6, UR9, UR6, UR4 ;  /* 0x00000006090682a4 */ /* 0x000fe4000f8e0204 */
[----:B------:R-:W-:Y:S02]  /*5ac0*/  @!UP0 UIADD3 UR9, UPT, UPT, UR10, -UR4, URZ ;  /* 0x800000040a098290 */ /* 0x000fe4000fffe0ff */
[----:B------:R-:W-:Y:S02]  /*5ad0*/  UIADD3 UR4, UPT, UPT, -UR5, URZ, URZ ;  /* 0x000000ff05047290 */ /* 0x000fe4000fffe1ff */
[----:B------:R-:W-:Y:S03]  /*5ae0*/  @!UP0 UIMAD UR8, UR9, UR39, UR5 ;  /* 0x00000027090882a4 */ /* 0x000fe6000f8e0205 */
[----:B------:R-:W-:Y:S01]  /*5af0*/  @!UP0 UMOV UR5, UR6 ;  /* 0x0000000600058c82 */ /* 0x000fe20008000000 */
[----:B------:R-:W-:Y:S02]  /*5b00*/  UIMAD UR6, UR26, UR4, UR23 ;  /* 0x000000041a0672a4 */ /* 0x000fe4000f8e0217 */
[----:B------:R-:W-:Y:S02]  /*5b10*/  UIMAD UR4, UR34, UR7, UR15 ;  /* 0x00000007220472a4 */ /* 0x000fe4000f8e020f */
[----:B------:R-:W-:Y:S02]  /*5b20*/  UIMAD UR23, UR5, UR26, UR6 ;  /* 0x0000001a051772a4 */ /* 0x000fe4000f8e0206 */
[----:B------:R-:W-:Y:S11]  /*5b30*/  UIMAD UR15, UR8, UR34, UR4 ;  /* 0x00000022080f72a4 */ /* 0x000ff6000f8e0204 */
[----:B------:R-:W-:Y:S01]  /*5b40*/  @!UPT UIADD3 URZ, UPT, UPT, URZ, URZ, URZ ;  /* 0x000000fffffff290 */ /* 0x000fe2000fffe0ff */
.L_x_103:
[----:B------:R-:W1:Y:S01]  /*5b50*/  @!UP3 LDCU.128 UR8, c[0x0][0xc10] ;  /* 0x00018200ff08b7ac */ /* 0x000e620008000c00 */
[----:B------:R-:W-:Y:S02]  /*5b60*/  ISETP.NE.U32.AND P1, PT, RZ, UR30, PT ;  /* 0x0000001eff007c0c */ /* 0x000fe4000bf25070 */
[----:B------:R-:W-:Y:S02]  /*5b70*/  SHF.L.U32 R9, R10, 0x1f, RZ ;  /* 0x0000001f0a097819 */ /* 0x000fe400000006ff */
[----:B------:R-:W-:Y:S01]  /*5b80*/  ISETP.NE.AND.EX P1, PT, RZ, UR31, PT, P1 ;  /* 0x0000001fff007c0c */ /* 0x000fe2000bf25310 */
[----:B------:R-:W3:Y:S01]  /*5b90*/  @!UP3 LDCU UR5, c[0x0][0xc0c] ;  /* 0x00018180ff05b7ac */ /* 0x000ee20008000800 */
[----:B------:R-:W-:Y:S02]  /*5ba0*/  USHF.L.U32 UR19, UR19, 0x7, URZ ;  /* 0x0000000713137899 */ /* 0x000fe400080006ff */
[----:B-1----:R-:W-:Y:S07]  /*5bb0*/  UIMAD.WIDE.U32 UR6, UR23, UR8, URZ ;  /* 0x00000008170672a5 */ /* 0x002fee000f8e00ff */
[----:B------:R-:W-:Y:S01]  /*5bc0*/  @!UP3 UMOV UR4, UR7 ;  /* 0x000000070004bc82 */ /* 0x000fe20008000000 */
[----:B---3--:R-:W-:Y:S02]  /*5bd0*/  @!UP3 UISETP.NE.AND UP0, UPT, UR5, 0x1, UPT ;  /* 0x000000010500b88c */ /* 0x008fe4000bf05270 */
[----:B------:R-:W-:Y:S02]  /*5be0*/  @!UP3 USHF.R.U32.HI UR4, URZ, UR9, UR4 ;  /* 0x00000009ff04b299 */ /* 0x000fe40008011604 */
[----:B------:R-:W-:Y:S02]  /*5bf0*/  UIMAD.WIDE.U32 UR6, UR15, UR11, URZ ;  /* 0x0000000b0f0672a5 */ /* 0x000fe4000f8e00ff */
[----:B------:R-:W-:Y:S02]  /*5c00*/  @!UP3 USEL UR8, UR23, UR4, !UP0 ;  /* 0x000000041708b287 */ /* 0x000fe4000c000000 */
[----:B------:R-:W-:Y:S03]  /*5c10*/  @!UP3 UISETP.NE.AND UP0, UPT, UR10, 0x1, UPT ;  /* 0x000000010a00b88c */ /* 0x000fe6000bf05270 */
[----:B------:R-:W-:Y:S02]  /*5c20*/  @!UP3 UMOV UR6, UR7 ;  /* 0x000000070006bc82 */ /* 0x000fe40008000000 */
[----:B------:R-:W1:Y:S02]  /*5c30*/  @!UP3 LDCU UR4, c[0x0][0xc20] ;  /* 0x00018400ff04b7ac */ /* 0x000e640008000800 */
[----:B-1----:R-:W-:Y:S04]  /*5c40*/  @!UP3 USHF.R.U32.HI UR6, URZ, UR4, UR6 ;  /* 0x00000004ff06b299 */ /* 0x002fe80008011606 */
[----:B------:R-:W-:Y:S04]  /*5c50*/  @!UP3 USEL UR6, UR15, UR6, !UP0 ;  /* 0x000000060f06b287 */ /* 0x000fe8000c000000 */
[----:B------:R-:W-:Y:S02]  /*5c60*/  @!UP3 UIADD3 UR4, UPT, UPT, -UR8, UR6, URZ ;  /* 0x000000060804b290 */ /* 0x000fe4000fffe1ff */
[----:B------:R-:W-:Y:S02]  /*5c70*/  @!UP3 UIADD3 UR6, UPT, UPT, UR8, -UR6, URZ ;  /* 0x800000060806b290 */ /* 0x000fe4000fffe0ff */
[----:B------:R-:W-:Y:S02]  /*5c80*/  @!UP3 UIMAD UR23, UR4, UR5, UR23 ;  /* 0x000000050417b2a4 */ /* 0x000fe4000f8e0217 */
[----:B------:R-:W-:Y:S01]  /*5c90*/  @!UP3 UIMAD UR15, UR6, UR10, UR15 ;  /* 0x0000000a060fb2a4 */ /* 0x000fe2000f8e020f */
[----:B------:R-:W-:Y:S11]  /*5ca0*/  BRA.U UP4, `(.L_x_104) ;  /* 0x0000000104107547 */ /* 0x000ff6000b800000 */
[----:B------:R-:W-:Y:S04]  /*5cb0*/  MOV R0, UR49 ;  /* 0x0000003100007c02 */ /* 0x000fe80008000f00 */
[----:B------:R-:W-:Y:S04]  /*5cc0*/  SHF.L.U32 R11, R0, 0x1f, RZ ;  /* 0x0000001f000b7819 */ /* 0x000fe800000006ff */
[----:B------:R-:W1:Y:S02]  /*5cd0*/  SYNCS.PHASECHK.TRANS64.TRYWAIT P2, [UR27+0x1c8], R11 ;  /* 0x0001c80bff0075a7 */ /* 0x000e64000804111b */
[----:B-1----:R-:W-:Y:S05]  /*5ce0*/  @!P2 BRA `(.L_x_105) ;  /* 0x00000044007ca947 */ /* 0x002fea0003800000 */
.L_x_104:
[----:B------:R-:W-:Y:S05]  /*5cf0*/  BRA.U !UP6, `(.L_x_106) ;  /* 0x000000010e387547 */ /* 0x000fea000b800000 */
[----:B------:R-:W-:Y:S01]  /*5d00*/  UPLOP3.LUT UP1, UPT, UPT, UPT, UP5, 0x80, 0x8 ;  /* 0x000000000008789c */ /* 0x000fe20003f2f050 */
[----:B-1----:R-:W-:Y:S01]  /*5d10*/  HFMA2 R0, -RZ, RZ, 0, 5.9604644775390625e-08 ;  /* 0x00000001ff007431 */ /* 0x002fe200000001ff */
[----:B------:R-:W1:Y:S01]  /*5d20*/  LDCU.64 UR8, c[0x0][0x358] ;  /* 0x00006b00ff0877ac */ /* 0x000e620008000a00 */
[----:B------:R-:W-:Y:S03]  /*5d30*/  IMAD.MOV.U32 R86, RZ, RZ, 0x1 ;  /* 0x00000001ff567424 */ /* 0x000fe600078e00ff */
[----:B------:R-:W-:Y:S05]  /*5d40*/  PLOP3.LUT P2, PT, PT, PT, UP1, 0x80, 0x8 ;  /* 0x000000000008781c */ /* 0x000fea0003f4f018 */
[----:B------:R-:W3:Y:S01]  /*5d50*/  @UP1 LDCU.64 UR4, c[0x0][0x988] ;  /* 0x00013100ff0417ac */ /* 0x000ee20008000a00 */
[----:B------:R-:W-:Y:S07]  /*5d60*/  @UP1 UIMAD UR6, UR46, UR30, URZ ;  /* 0x0000001e2e0612a4 */ /* 0x000fee000f8e02ff */
[----:B------:R-:W-:Y:S01]  /*5d70*/  @!P2 PRMT R86, R0, 0x7610, R86 ;  /* 0x000076100056a816 */ /* 0x000fe20000000056 */
[----:B---3--:R-:W-:Y:S06]  /*5d80*/  @UP1 UIMAD.WIDE UR4, UR6, 0x4, UR4 ;  /* 0x00000004060418a5 */ /* 0x008fec000f8e0204 */
[----:B------:R-:W-:Y:S01]  /*5d90*/  IMAD.U32 R14, RZ, RZ, UR4 ;  /* 0x00000004ff0e7e24 */ /* 0x000fe2000f8e00ff */
[----:B------:R-:W-:Y:S04]  /*5da0*/  MOV R15, UR5 ;  /* 0x00000005000f7c02 */ /* 0x000fe80008000f00 */
[----:B------:R-:W3:Y:S01]  /*5db0*/  @!UP1 LDCU UR4, c[0x0][0x980] ;  /* 0x00013000ff0497ac */ /* 0x000ee20008000800 */
[----:B-1---5:R4:W5:Y:S02]  /*5dc0*/  @P2 LDG.E R41, desc[UR8][R14.64] ;  /* 0x000000080e292981 */ /* 0x022964000c1e1900 */
[----:B---34-:R-:W-:Y:S07]  /*5dd0*/  @!P2 IMAD.U32 R41, RZ, RZ, UR4 ;  /* 0x00000004ff29ae24 */ /* 0x018fee000f8e00ff */
.L_x_106:
[----:B-----5:R-:W-:Y:S01]  /*5de0*/  @!P1 FSETP.EQ.AND P3, PT, R41, RZ, PT ;  /* 0x000000ff2900920b */ /* 0x020fe20003f62000 */
[----:B------:R-:W-:Y:S01]  /*5df0*/  @!UPT UIADD3 URZ, UPT, UPT, URZ, URZ, URZ ;  /* 0x000000fffffff290 */ /* 0x000fe2000fffe0ff */
[----:B------:R-:W-:Y:S11]  /*5e00*/  @!P1 BRA `(.L_x_107) ;  /* 0x0000000000149947 */ /* 0x000ff60003800000 */
[----:B------:R-:W-:Y:S02]  /*5e10*/  LOP3.LUT P1, RZ, R86, 0xff, RZ, 0xc0, !PT ;  /* 0x000000ff56ff7812 */ /* 0x000fe4000782c0ff */
[----:B------:R-:W-:Y:S04]  /*5e20*/  PLOP3.LUT P3, PT, PT, PT, UP1, 0x80, 0x8 ;  /* 0x000000000008781c */ /* 0x000fe80003f6f018 */
[----:B------:R-:W-:Y:S07]  /*5e30*/  PLOP3.LUT P3, PT, P3, PT, PT, 0x8, 0x80 ;  /* 0x000000000080781c */ /* 0x000fee0001f6e170 */
[----:B------:R-:W-:Y:S11]  /*5e40*/  @P1 FSETP.EQ.AND P3, PT, R41, RZ, PT ;  /* 0x000000ff2900120b */ /* 0x000ff60003f62000 */
[----:B------:R-:W-:Y:S02]  /*5e50*/  @!UPT UIADD3 URZ, UPT, UPT, URZ, URZ, URZ ;  /* 0x000000fffffff290 */ /* 0x000fe4000fffe0ff */
.L_x_107:
[----:B------:R-:W-:Y:S01]  /*5e60*/  USHF.L.U32 UR11, UR48, 0x6, URZ ;  /* 0x00000006300b7899 */ /* 0x000fe200080006ff */
[----:B------:R-:W3:Y:S01]  /*5e70*/  SYNCS.PHASECHK.TRANS64.TRYWAIT P1, [UR27+0x1b0], R9 ;  /* 0x0001b009ff0075a7 */ /* 0x000ee2000802111b */
[----:B------:R-:W-:Y:S02]  /*5e80*/  UISETP.NE.AND UP0, UPT, UR40, 0x1, UPT ;  /* 0x000000012800788c */ /* 0x000fe4000bf05270 */
[----:B------:R-:W-:Y:S01]  /*5e90*/  UIMAD.WIDE.U32 UR4, UR11, UR41, URZ ;  /* 0x000000290b0472a5 */ /* 0x000fe2000f8e00ff */
[----:B------:R-:W-:Y:S04]  /*5ea0*/  ELECT P2, URZ, PT ;  /* 0x0000000000ff782f */ /* 0x000fe80003840000 */
[----:B------:R-:W-:Y:S02]  /*5eb0*/  PLOP3.LUT P2, PT, P3, P2, PT, 0xf2, 0x2f ;  /* 0x00000000002f781c */ /* 0x000fe40001f45e72 */
[----:B------:R-:W-:Y:S02]  /*5ec0*/  UMOV UR4, UR5 ;  /* 0x0000000500047c82 */ /* 0x000fe40008000000 */
[----:B------:R-:W-:Y:S04]  /*5ed0*/  USHF.R.U32.HI UR4, URZ, UR42, UR4 ;  /* 0x0000002aff047299 */ /* 0x000fe80008011604 */
[----:B------:R-:W-:Y:S02]  /*5ee0*/  USEL UR12, UR11, UR4, !UP0 ;  /* 0x000000040b0c7287 */ /* 0x000fe4000c000000 */
[----:B------:R-:W-:Y:S02]  /*5ef0*/  UISETP.NE.AND UP0, UPT, UR43, 0x1, UPT ;  /* 0x000000012b00788c */ /* 0x000fe4000bf05270 */
[----:B------:R-:W-:Y:S02]  /*5f00*/  UIMAD.WIDE.U32 UR4, UR12, UR52, URZ ;  /* 0x000000340c0472a5 */ /* 0x000fe4000f8e00ff */
[----:B------:R-:W-:Y:S01]  /*5f10*/  UIADD3 UR6, UPT, UPT, -UR12, URZ, URZ ;  /* 0x000000ff0c067290 */ /* 0x000fe2000fffe1ff */
[----:B-1----:R-:W-:Y:S03]  /*5f20*/  @!P2 IMAD.MOV.U32 R0, RZ, 0x20, RZ ;  /* 0x00000020ff00a824 */ /* 0x002fe600078e00ff */
[----:B------:R-:W-:Y:S01]  /*5f30*/  UIMAD UR11, UR40, UR6, UR11 ;  /* 0x00000006280b72a4 */ /* 0x000fe2000f8e020b */
[----:B------:R-:W-:Y:S01]  /*5f40*/  @!P2 IMAD.MOV.U32 R0, RZ, 0x400, R0 ;  /* 0x00000400ff00a824 */ /* 0x000fe200078e0000 */
[----:B------:R-:W-:Y:S02]  /*5f50*/  UMOV UR4, UR5 ;  /* 0x0000000500047c82 */ /* 0x000fe40008000000 */
[----:B------:R-:W-:Y:S04]  /*5f60*/  USHF.R.U32.HI UR4, URZ, UR53, UR4 ;  /* 0x00000035ff047299 */ /* 0x000fe80008011604 */
[----:B------:R-:W-:Y:S02]  /*5f70*/  USEL UR13, UR12, UR4, !UP0 ;  /* 0x000000040c0d7287 */ /* 0x000fe4000c000000 */
[----:B------:R-:W-:Y:S02]  /*5f80*/  UISETP.NE.AND UP0, UPT, UR54, 0x1, UPT ;  /* 0x000000013600788c */ /* 0x000fe4000bf05270 */
[----:B------:R-:W-:Y:S07]  /*5f90*/  UIMAD.WIDE.U32 UR4, UR13, UR55, URZ ;  /* 0x000000370d0472a5 */ /* 0x000fee000f8e00ff */
[----:B------:R-:W-:Y:S02]  /*5fa0*/  UMOV UR4, UR5 ;  /* 0x0000000500047c82 */ /* 0x000fe40008000000 */
[----:B------:R-:W-:Y:S04]  /*5fb0*/  USHF.R.U32.HI UR4, URZ, UR51, UR4 ;  /* 0x00000033ff047299 */ /* 0x000fe80008011604 */
[----:B------:R-:W-:Y:S02]  /*5fc0*/  USEL UR14, UR13, UR4, !UP0 ;  /* 0x000000040d0e7287 */ /* 0x000fe4000c000000 */
[----:B------:R-:W-:Y:S02]  /*5fd0*/  UIADD3 UR4, UPT, UPT, -UR13, URZ, URZ ;  /* 0x000000ff0d047290 */ /* 0x000fe4000fffe1ff */
[----:B------:R-:W-:Y:S02]  /*5fe0*/  UIADD3 UR5, UPT, UPT, -UR14, URZ, URZ ;  /* 0x000000ff0e057290 */ /* 0x000fe4000fffe1ff */
[----:B------:R-:W-:Y:S02]  /*5ff0*/  UIMAD UR12, UR43, UR4, UR12 ;  /* 0x000000042b0c72a4 */ /* 0x000fe4000f8e020c */
[----:B------:R-:W-:Y:S01]  /*6000*/  UIMAD UR13, UR54, UR5, UR13 ;  /* 0x00000005360d72a4 */ /* 0x000fe2000f8e020d */
[----:B---3--:R-:W-:Y:S11]  /*6010*/  @!P1 BRA `(.L_x_108) ;  /* 0x0000004000c89947 */ /* 0x008ff60003800000 */
.L_x_213:
[----:B-1----:R-:W-:Y:S01]  /*6020*/  @!P2 IADD3 R2, P1, PT, R12, 0x680, RZ ;  /* 0x000006800c02a810 */ /* 0x002fe20007f3e0ff */
[----:B------:R-:W-:Y:S01]  /*6030*/  VOTEU.ALL UP0, P2 ;  /* 0x0000000000ff7886 */ /* 0x000fe20001000000 */
[----:B------:R-:W-:Y:S02]  /*6040*/  @!P2 R2UR UR6, R0 ;  /* 0x000000000006a2ca */ /* 0x000fe400000e0000 */
[----:B------:R-:W-:Y:S01]  /*6050*/  @!P2 R2UR UR5, R2 ;  /* 0x000000000205a2ca */ /* 0x000fe200000e0000 */
[----:B------:R-:W-:Y:S01]  /*6060*/  @!P2 IMAD.X R0, RZ, RZ, R13, P1 ;  /* 0x000000ffff00a224 */ /* 0x000fe200008e060d */
[----:B------:R-:W-:Y:S01]  /*6070*/  @!UP0 UIADD3 UR8, UPT, UPT, UR27, 0x300, URZ ;  /* 0x000003001b088890 */ /* 0x000fe2000fffe0ff */
[----:B------:R-:W-:Y:S01]  /*6080*/  @P0 SHF.R.U32.HI R4, RZ, 0x10, R5 ;  /* 0x00000010ff040819 */ /* 0x000fe20000011605 */
[----:B------:R-:W-:Y:S02]  /*6090*/  @!UP0 UIADD3 UR16, UPT, UPT, UR27, 0xb00, URZ ;  /* 0x00000b001b108890 */ /* 0x000fe4000fffe0ff */
[----:B------:R-:W-:Y:S01]  /*60a0*/  @!P2 R2UR UR4, R0 ;  /* 0x000000000004a2ca */ /* 0x000fe200000e0000 */
[----:B------:R-:W-:Y:S01]  /*60b0*/  @!UP0 UIADD3 UR7, UPT, UPT, UR19, 0x40, URZ ;  /* 0x0000004013078890 */ /* 0x000fe2000fffe0ff */
[----:B------:R-:W-:Y:S01]  /*60c0*/  @!P2 IMAD.MOV.U32 R0, RZ, RZ, 0x1000 ;  /* 0x00001000ff00a424 */ /* 0x000fe200078e00ff */
[----:B------:R-:W-:Y:S02]  /*60d0*/  @P0 R2UR UR46, R4 ;  /* 0x00000000042e02ca */ /* 0x000fe400000e0000 */
[----:B------:R-:W-:Y:S02]  /*60e0*/  @!UP0 UPRMT UR6, UR6, 0x5410, URZ ;  /* 0x0000541006068896 */ /* 0x000fe400080000ff */
[----:B------:R-:W-:Y:S01]  /*60f0*/  IMAD.U32 R14, RZ, RZ, UR5 ;  /* 0x00000005ff0e7e24 */ /* 0x000fe2000f8e00ff */
[----:B------:R-:W-:Y:S05]  /*6100*/  VOTEU.ALL UP0, P2 ;  /* 0x0000000000ff7886 */ /* 0x000fea0001000000 */
[----:B------:R-:W-:Y:S01]  /*6110*/  IMAD.U32 R15, RZ, RZ, UR4 ;  /* 0x00000004ff0f7e24 */ /* 0x000fe2000f8e00ff */
[----:B------:R-:W-:Y:S01]  /*6120*/  @!P2 R2UR UR4, R14 ;  /* 0x000000000e04a2ca */ /* 0x000fe200000e0000 */
[----:B------:R-:W-:Y:S01]  /*6130*/  @!UP0 UMOV UR9, UR28 ;  /* 0x0000001c00098c82 */ /* 0x000fe20008000000 */
[----:B------:R-:W-:Y:S02]  /*6140*/  @!UP0 UMOV UR10, UR19 ;  /* 0x00000013000a8c82 */ /* 0x000fe40008000000 */
[----:B------:R-:W-:Y:S11]  /*6150*/  @!P2 R2UR UR5, R15 ;  /* 0x000000000f05a2ca */ /* 0x000ff600000e0000 */
[----:B------:R-:W-:Y:S02]  /*6160*/  @!UPT UIADD3 URZ, UPT, UPT, URZ, URZ, URZ ;  /* 0x000000fffffff290 */ /* 0x000fe4000fffe0ff */
[----:B------:R1:W-:Y:S01]  /*6170*/  @!UP0 UTMALDG.5D.IM2COL [UR8], [UR4], UR6 ;  /* 0x00000008040083b4 */ /* 0x0003e20008060006 */
[----:B------:R-:W-:Y:S05]  /*6180*/  VOTEU.ALL UP0, P2 ;  /* 0x0000000000ff7886 */ /* 0x000fea0001000000 */
[----:B-1----:R-:W-:Y:S01]  /*6190*/  @!UP0 UMOV UR8, UR16 ;  /* 0x0000001000088c82 */ /* 0x002fe20008000000 */
[----:B------:R-:W-:Y:S01]  /*61a0*/  @!UP0 UMOV UR9, UR28 ;  /* 0x0000001c00098c82 */ /* 0x000fe20008000000 */
[----:B------:R-:W-:Y:S02]  /*61b0*/  @!UP0 UMOV UR10, UR7 ;  /* 0x00000007000a8c82 */ /* 0x000fe40008000000 */
[----:B------:R1:W-:Y:S01]  /*61c0*/  @!UP0 UTMALDG.5D.IM2COL [UR8], [UR4], UR6 ;  /* 0x00000008040083b4 */ /* 0x0003e20008060006 */
[----:B------:R1:W-:Y:S01]  /*61d0*/  @!P2 SYNCS.ARRIVE.TRANS64.RED.A0TR RZ, [UR27+0x1a0], R0 ;  /* 0x0001a000ffffa9a7 */ /* 0x0003e2000830041b */
[----:B------:R-:W-:Y:S01]  /*61e0*/  SYNCS.ARRIVE.TRANS64.RED.A1T0 RZ, [UR44], RZ ;  /* 0x000000ffffff79a7 */ /* 0x000fe2000810042c */
[----:B------:R-:W3:Y:S02]  /*61f0*/  SYNCS.PHASECHK.TRANS64.TRYWAIT P1, [UR27+0x1b8], R9 ;  /* 0x0001b809ff0075a7 */ /* 0x000ee4000802111b */
[----:B-1-3--:R-:W-:Y:S05]  /*6200*/  @!P1 BRA `(.L_x_109) ;  /* 0x0000004000649947 */ /* 0x00afea0003800000 */
.L_x_215:
[----:B------:R-:W-:Y:S01]  /*6210*/  UPLOP3.LUT UP4, UPT, UPT, UPT, UPT, 0x80, 0x8 ;  /* 0x000000000008789c */ /* 0x000fe20003f8f070 */
[----:B-1----:R-:W-:Y:S01]  /*6220*/  @!P2 IMAD.MOV.U32 R0, RZ, 0x20, RZ ;  /* 0x00000020ff00a824 */ /* 0x002fe200078e00ff */
[----:B------:R-:W-:Y:S01]  /*6230*/  @!P2 IADD3 R2, P0, PT, R12, 0x680, RZ ;  /* 0x000006800c02a810 */ /* 0x000fe20007f1e0ff */
[----:B------:R-:W-:Y:S01]  /*6240*/  UMOV UR20, UR12 ;  /* 0x0000000c00147c82 */ /* 0x000fe20008000000 */
[----:B------:R-:W-:Y:S01]  /*6250*/  VOTEU.ALL UP0, P2 ;  /* 0x0000000000ff7886 */ /* 0x000fe20001000000 */
[----:B------:R-:W-:Y:S01]  /*6260*/  @!P2 IMAD.MOV.U32 R0, RZ, 0x400, R0 ;  /* 0x00000400ff00a824 */ /* 0x000fe200078e0000 */
[----:B------:R-:W-:Y:S01]  /*6270*/  @!P2 R2UR UR5, R2 ;  /* 0x000000000205a2ca */ /* 0x000fe200000e0000 */
[----:B------:R-:W-:Y:S01]  /*6280*/  UMOV UR21, UR13 ;  /* 0x0000000d00157c82 */ /* 0x000fe20008000000 */
[----:B------:R-:W-:Y:S01]  /*6290*/  UMOV UR22, UR14 ;  /* 0x0000000e00167c82 */ /* 0x000fe20008000000 */
[----:B------:R-:W-:Y:S01]  /*62a0*/  @!UP0 UIADD3 UR18, UPT, UPT, UR19, 0x20, URZ ;  /* 0x0000002013128890 */ /* 0x000fe2000fffe0ff */
[----:B------:R-:W-:Y:S01]  /*62b0*/  @!P2 R2UR UR4, R0 ;  /* 0x000000000004a2ca */ /* 0x000fe200000e0000 */
[----:B------:R-:W-:Y:S01]  /*62c0*/  @!P2 IMAD.X R0, RZ, RZ, R13, P0 ;  /* 0x000000ffff00a224 */ /* 0x000fe200000e060d */
[----:B------:R-:W-:Y:S01]  /*62d0*/  @!UP0 UIADD3 UR16, UPT, UPT, UR27, 0x1300, URZ ;  /* 0x000013001b108890 */ /* 0x000fe2000fffe0ff */
[----:B------:R-:W-:Y:S01]  /*62e0*/  R2UR UR48, R88 ;  /* 0x00000000583072ca */ /* 0x000fe200000e0000 */
[----:B------:R-:W-:Y:S01]  /*62f0*/  @!UP0 UIADD3 UR17, UPT, UPT, UR27, 0x1a8, URZ ;  /* 0x000001a81b118890 */ /* 0x000fe2000fffe0ff */
[----:B------:R-:W-:Y:S01]  /*6300*/  R2UR UR7, R89 ;  /* 0x00000000590772ca */ /* 0x000fe200000e0000 */
[----:B------:R-:W-:Y:S01]  /*6310*/  @!UP0 UIADD3 UR10, UPT, UPT, UR19, 0x60, URZ ;  /* 0x00000060130a8890 */ /* 0x000fe2000fffe0ff */
[----:B------:R-:W-:Y:S01]  /*6320*/  LOP3.LUT R10, R10, 0x1, RZ, 0x3c, !PT ;  /* 0x000000010a0a7812 */ /* 0x000fe200078e3cff */
[----:B------:R-:W-:Y:S01]  /*6330*/  @!UP0 UIADD3 UR8, UPT, UPT, UR27, 0x1b00, URZ ;  /* 0x00001b001b088890 */ /* 0x000fe2000fffe0ff */
[----:B------:R-:W-:Y:S01]  /*6340*/  IMAD.U32 R4, RZ, RZ, UR5 ;  /* 0x00000005ff047e24 */ /* 0x000fe2000f8e00ff */
[----:B------:R-:W-:Y:S01]  /*6350*/  UMOV UR19, UR11 ;  /* 0x0000000b00137c82 */ /* 0x000fe20008000000 */
[----:B------:R-:W-:Y:S01]  /*6360*/  UMOV UR9, UR17 ;  /* 0x0000001100097c82 */ /* 0x000fe20008000000 */
[----:B------:R-:W-:Y:S01]  /*6370*/  LOP3.LUT R8, R8, 0x1, RZ, 0x3c, !PT ;  /* 0x0000000108087812 */ /* 0x000fe200078e3cff */
[----:B------:R-:W-:Y:S01]  /*6380*/  @!UP0 UPRMT UR6, UR4, 0x5410, URZ ;  /* 0x0000541004068896 */ /* 0x000fe200080000ff */
[----:B------:R-:W-:Y:S01]  /*6390*/  @!P2 R2UR UR4, R0 ;  /* 0x000000000004a2ca */ /* 0x000fe200000e0000 */
[----:B------:R-:W-:Y:S11]  /*63a0*/  VOTEU.ALL UP0, P2 ;  /* 0x0000000000ff7886 */ /* 0x000ff60001000000 */
[----:B------:R-:W-:Y:S01]  /*63b0*/  @!UPT UIADD3 URZ, UPT, UPT, URZ, URZ, URZ ;  /* 0x000000fffffff290 */ /* 0x000fe2000fffe0ff */
[----:B------:R-:W-:Y:S01]  /*63c0*/  IMAD.U32 R5, RZ, RZ, UR4 ;  /* 0x00000004ff057e24 */ /* 0x000fe2000f8e00ff */
[----:B------:R-:W-:Y:S04]  /*63d0*/  @!P2 R2UR UR4, R4 ;  /* 0x000000000404a2ca */ /* 0x000fe800000e0000 */
[----:B------:R-:W-:Y:S11]  /*63e0*/  @!P2 R2UR UR5, R5 ;  /* 0x000000000505a2ca */ /* 0x000ff600000e0000 */
[----:B------:R-:W-:Y:S02]  /*63f0*/  @!UPT UIADD3 URZ, UPT, UPT, URZ, URZ, URZ ;  /* 0x000000fffffff290 */ /* 0x000fe4000fffe0ff */
[----:B------:R1:W-:Y:S01]  /*6400*/  @!UP0 UTMALDG.5D.IM2COL [UR16], [UR4], UR6 ;  /* 0x00000010040083b4 */ /* 0x0003e20008060006 */
[----:B------:R-:W-:Y:S05]  /*6410*/  VOTEU.ALL UP0, P2 ;  /* 0x0000000000ff7886 */ /* 0x000fea0001000000 */
[----:B------:R3:W-:Y:S01]  /*6420*/  @!UP0 UTMALDG.5D.IM2COL [UR8], [UR4], UR6 ;  /* 0x00000008040083b4 */ /* 0x0007e20008060006 */
[----:B------:R3:W-:Y:S01]  /*6430*/  @!P2 SYNCS.ARRIVE.TRANS64.RED.A0TR RZ, [UR27+0x1a8], R3 ;  /* 0x0001a803ffffa9a7 */ /* 0x0007e2000830041b */
[----:B------:R-:W-:Y:S01]  /*6440*/  SYNCS.ARRIVE.TRANS64.RED.A1T0 RZ, [UR38], RZ ;  /* 0x000000ffffff79a7 */ /* 0x000fe20008100426 */
[----:B-1----:R-:W-:Y:S02]  /*6450*/  UIADD3 UR19, UPT, UPT, UR15, UR48, URZ ;  /* 0x000000300f137290 */ /* 0x002fe4000fffe0ff */
[----:B------:R-:W-:Y:S01]  /*6460*/  UIADD3 UR48, UPT, UPT, UR23, UR7, URZ ;  /* 0x0000000717307290 */ /* 0x000fe2000fffe0ff */
[----:B------:R-:W-:Y:S11]  /*6470*/  BRA.U UP2, `(.L_x_110) ;  /* 0xfffffff102947547 */ /* 0x000ff6000b83ffff */
[----:B---3--:R-:W-:-:S04]  /*6480*/  SHF.L.U32 R3, R10, 0x1f, RZ ;  /* 0x0000001f0a037819 */ /* 0x008fc800000006ff */
[----:B------:R-:W1:Y:S02]  /*6490*/  SYNCS.PHASECHK.TRANS64.TRYWAIT P0, [UR27+0x1b0], R3 ;  /* 0x0001b003ff0075a7 */ /* 0x000e64000800111b */
[----:B-1----:R-:W-:Y:S05]  /*64a0*/  @!P0 BRA `(.L_x_111) ;  /* 0x0000003c00d48947 */ /* 0x002fea0003800000 */
.L_x_217:
[----:B-1----:R-:W-:-:S07]  /*64b0*/  MOV R0, UR27 ;  /* 0x0000001b00007c02 */ /* 0x002fce0008000f00 */
.L_x_112:
[----:B-1----:R-:W-:-:S04]  /*64c0*/  SHF.L.U32 R3, R10, 0x1f, RZ ;  /* 0x0000001f0a037819 */ /* 0x002fc800000006ff */
[----:B------:R1:W3:Y:S03]  /*64d0*/  SYNCS.PHASECHK.TRANS64.TRYWAIT P0, [R0+URZ+0x1b8], R3 ;  /* 0x0001b803000075a7 */ /* 0x0002e600080011ff */
[----:B---3--:R-:W-:Y:S05]  /*64e0*/  @!P0 NANOSLEEP.SYNCS 0x989680 ;  /* 0x009896800000895d */ /* 0x008fea0003900000 */
[----:B------:R-:W3:Y:S02]  /*64f0*/  @!P0 SYNCS.PHASECHK.TRANS64 P0, [R0+URZ+0x1b8], R3 ;  /* 0x0001b803000085a7 */ /* 0x000ee400080010ff */
[----:B--23--:R-:W-:Y:S05]  /*6500*/  @P0 EXIT ;  /* 0x000000000000094d */ /* 0x00cfea0003800000 */
[----:B------:R-:W-:Y:S05]  /*6510*/  BRA `(.L_x_112) ;  /* 0xfffffffc00e87947 */ /* 0x000fea000383ffff */
.L_x_101:
[----:B------:R-:W-:-:S06]  /*6520*/  UISETP.GE.AND UP0, UPT, UR18, 0x4, UPT ;  /* 0x000000041200788c */ /* 0x000fcc000bf06270 */
[----:B------:R-:W-:-:S13]  /*6530*/  PLOP3.LUT P0, PT, PT, PT, UP0, 0x80, 0x8 ;  /* 0x000000000008781c */ /* 0x000fda0003f0f008 */
[----:B-1----:R-:W-:Y:S05]  /*6540*/  @!P0 EXIT ;  /* 0x000000000000894d */ /* 0x002fea0003800000 */
[----:B------:R-:W-:Y:S01]  /*6550*/  BAR.SYNC.DEFER_BLOCKING 0x6, 0xa0 ;  /* 0x0182800000007b1d */ /* 0x000fe20000010000 */
[----:B------:R-:W-:Y:S01]  /*6560*/  IMAD.SHL.U32 R73, R97, 0x20, RZ ;  /* 0x0000002061497824 */ /* 0x000fe200078e00ff */
[----:B------:R-:W-:Y:S01]  /*6570*/  CS2R R92, SRZ ;  /* 0x00000000005c7805 */ /* 0x000fe2000001ff00 */
[----:B------:R-:W-:Y:S02]  /*6580*/  IMAD.SHL.U32 R0, R87, 0x400, RZ ;  /* 0x0000040057007824 */ /* 0x000fe400078e00ff */
[----:B------:R-:W-:Y:S01]  /*6590*/  IMAD.SHL.U32 R4, R97, 0x4, RZ ;  /* 0x0000000461047824 */ /* 0x000fe200078e00ff */
[----:B------:R-:W-:Y:S02]  /*65a0*/  UMOV UR44, 0x400 ;  /* 0x00000400002c7882 */ /* 0x000fe40000000000 */
[----:B------:R-:W1:Y:S01]  /*65b0*/  LDC.64 R84, c[0x0][0x9b0] ;  /* 0x00026c00ff547b82 */ /* 0x000e620000000a00 */
[----:B------:R-:W-:Y:S01]  /*65c0*/  ULEA UR44, UR23, UR44, 0x18 ;  /* 0x0000002c172c7291 */ /* 0x000fe2000f8ec0ff */
[----:B------:R-:W-:Y:S01]  /*65d0*/  LOP3.LUT R95, R73, 0xb60, RZ, 0xc0, !PT ;  /* 0x00000b60495f7812 */ /* 0x000fe200078ec0ff */
[----:B------:R-:W-:Y:S01]  /*65e0*/  IMAD.U32 R37, R97, 0x10000, RZ ;  /* 0x0001000061257824 */ /* 0x000fe200078e00ff */
[----:B------:R-:W-:Y:S01]  /*65f0*/  LOP3.LUT R5, R73, 0x80, RZ, 0xc0, !PT ;  /* 0x0000008049057812 */ /* 0x000fe200078ec0ff */
[----:B------:R-:W-:Y:S01]  /*6600*/  UIADD3 UR4, UPT, UPT, UR44, 0x2300, URZ ;  /* 0x000023002c047890 */ /* 0x000fe2000fffe0ff */
[----:B------:R-:W-:Y:S01]  /*6610*/  LOP3.LUT R95, R95, 0x400, R0, 0xf8, !PT ;  /* 0x000004005f5f7812 */ /* 0x000fe200078ef800 */
[----:B------:R-:W-:Y:S01]  /*6620*/  IMAD.SHL.U32 R0, R87, 0x200000, RZ ;  /* 0x0020000057007824 */ /* 0x000fe200078e00ff */
[----:B------:R-:W2:Y:S01]  /*6630*/  LDC.64 R74, c[0x0][0x9a8] ;  /* 0x00026a00ff4a7b82 */ /* 0x000ea20000000a00 */
[----:B------:R-:W-:Y:S01]  /*6640*/  UIADD3 UR5, UPT, UPT, UR44, 0x300, URZ ;  /* 0x000003002c057890 */ /* 0x000fe2000fffe0ff */
[----:B------:R-:W-:Y:S01]  /*6650*/  LOP3.LUT R4, R5, 0x10, R4, 0xf8, !PT ;  /* 0x0000001005047812 */ /* 0x000fe200078ef804 */
[----:B------:R-:W-:Y:S01]  /*6660*/  IMAD.MOV.U32 R36, RZ, RZ, RZ ;  /* 0x000000ffff247224 */ /* 0x000fe200078e00ff */
[----:B------:R-:W-:Y:S01]  /*6670*/  LOP3.LUT R0, R0, 0x200000, RZ, 0xc0, !PT ;  /* 0x0020000000007812 */ /* 0x000fe200078ec0ff */
[----:B------:R-:W-:Y:S01]  /*6680*/  IMAD.MOV.U32 R94, RZ, RZ, RZ ;  /* 0x000000ffff5e7224 */ /* 0x000fe200078e00ff */
[----:B------:R-:W-:Y:S01]  /*6690*/  LOP3.LUT P0, RZ, R73, 0x80, RZ, 0xc0, !PT ;  /* 0x0000008049ff7812 */ /* 0x000fe2000780c0ff */
[----:B------:R-:W-:Y:S01]  /*66a0*/  IMAD.U32 R98, RZ, RZ, UR5 ;  /* 0x00000005ff627e24 */ /* 0x000fe2000f8e00ff */
[----:B------:R-:W-:Y:S01]  /*66b0*/  LOP3.LUT R37, R0, 0x400000, R37, 0xf8, !PT ;  /* 0x0040000000257812 */ /* 0x000fe200078ef825 */
[----:B------:R-:W3:Y:S01]  /*66c0*/  LDS R2, [UR44+0x220] ;  /* 0x0002202cff027984 */ /* 0x000ee20008000800 */
[----:B------:R-:W-:Y:S01]  /*66d0*/  P2R R0, PR, RZ, 0x1 ;  /* 0x00000001ff007803 */ /* 0x000fe20000000000 */
[----:B------:R-:W-:Y:S01]  /*66e0*/  IMAD.MOV.U32 R91, RZ, RZ, RZ ;  /* 0x000000ffff5b7224 */ /* 0x000fe200078e00ff */
[----:B------:R-:W-:Y:S01]  /*66f0*/  LOP3.LUT R95, R95, R4, RZ, 0xfc, !PT ;  /* 0x000000045f5f7212 */ /* 0x000fe200078efcff */
[----:B------:R-:W-:Y:S01]  /*6700*/  IMAD.U32 R96, RZ, RZ, UR4 ;  /* 0x00000004ff607e24 */ /* 0x000fe2000f8e00ff */
[----:B------:R-:W-:Y:S01]  /*6710*/  LOP3.LUT R97, R97, 0x60, RZ, 0xc0, !PT ;  /* 0x0000006061617812 */ /* 0x000fe200078ec0ff */
[----:B------:R-:W4:Y:S01]  /*6720*/  LDCU UR56, c[0x0][0x370] ;  /* 0x00006e00ff3877ac */ /* 0x000f220008000800 */
[----:B------:R-:W1:Y:S01]  /*6730*/  LDCU UR42, c[0x0][0xc0c] ;  /* 0x00018180ff2a77ac */ /* 0x000e620008000800 */
[----:B------:R-:W1:Y:S01]  /*6740*/  LDCU UR38, c[0x0][0xc30] ;  /* 0x00018600ff2677ac */ /* 0x000e620008000800 */
[----:B------:R-:W1:Y:S01]  /*6750*/  LDCU.64 UR50, c[0x0][0x988] ;  /* 0x00013100ff3277ac */ /* 0x000e620008000a00 */
[----:B------:R-:W1:Y:S01]  /*6760*/  LDCU.64 UR40, c[0x0][0xc28] ;  /* 0x00018500ff2877ac */ /* 0x000e620008000a00 */
[----:B------:R-:W1:Y:S01]  /*6770*/  LDCU.64 UR58, c[0x0][0x990] ;  /* 0x00013200ff3a77ac */ /* 0x000e620008000a00 */
[----:B------:R-:W1:Y:S01]  /*6780*/  LDCU.128 UR52, c[0x0][0xc10] ;  /* 0x00018200ff3477ac */ /* 0x000e620008000c00 */
[----:B------:R-:W1:Y:S01]  /*6790*/  LDCU.128 UR60, c[0x0][0xb80] ;  /* 0x00017000ff3c77ac */ /* 0x000e620008000c00 */
[----:B------:R-:W1:Y:S01]  /*67a0*/  LDCU UR49, c[0x0][0x374] ;  /* 0x00006e80ff3177ac */ /* 0x000e620008000800 */
[C---:B---3--:R-:W-:Y:S01]  /*67b0*/  VIADD R3, R2.reuse, 0x40 ;  /* 0x0000004002037836 */ /* 0x048fe20000000000 */
[----:B------:R-:W-:-:S04]  /*67c0*/  LOP3.LUT R2, R2, 0xffff, RZ, 0xc0, !PT ;  /* 0x0000ffff02027812 */ /* 0x000fc800078ec0ff */
[----:B------:R-:W-:-:S05]  /*67d0*/  LOP3.LUT R3, R3, 0xffff, RZ, 0xc0, !PT ;  /* 0x0000ffff03037812 */ /* 0x000fca00078ec0ff */
[----:B-12-4-:R3:W-:Y:S02]  /*67e0*/  STL.64 [R1], R2 ;  /* 0x0000000201007387 */ /* 0x0167e40000100a00 */
.L_x_139:
[----:B---3--:R-:W-:Y:S04]  /*67f0*/  SHF.L.U32 R3, R93, 0x1f, RZ ;  /* 0x0000001f5d037819 */ /* 0x008fe800000006ff */
[----:B-1----:R-:W1:Y:S02]  /*6800*/  SYNCS.PHASECHK.TRANS64.TRYWAIT P0, [UR44+0x1d0], R3 ;  /* 0x0001d003ff0075a7 */ /* 0x002e64000800112c */
[----:B-1----:R-:W-:Y:S05]  /*6810*/  @!P0 BRA `(.L_x_113) ;  /* 0x0000003c00108947 */ /* 0x002fea0003800000 */
.L_x_219:
[----:B------:R-:W-:Y:S01]  /*6820*/  LEA R2, R36, UR43, 0x2 ;  /* 0x0000002b24027c11 */ /* 0x000fe2000f8e10ff */
        /* <DEDUP_REMOVED lines=9> */
[----:B------:R-:W-:Y:S09]  /*68c0*/  UPRMT UR4, URZ, 0x654, UR4 ;  /* 0x00000654ff047896 */ /* 0x000ff20008000004 */
[----:B---3--:R-:W-:Y:S01]  /*68d0*/  SYNCS.ARRIVE.TRANS64.RED.A1T0 RZ, [UR4], RZ ;  /* 0x000000ffffff79a7 */ /* 0x008fe20008100404 */
[----:B------:R-:W5:Y:S01]  /*68e0*/  LDL R2, [R2] ;  /* 0x0000000002027983 */ /* 0x000f620000100800 */
[----:B--2---:R-:W-:Y:S11]  /*68f0*/  LOP3.LUT P0, RZ, R6, 0x1, RZ, 0xc0, !PT ;  /* 0x0000000106ff7812 */ /* 0x004ff6000780c0ff */
[----:B------:R-:W-:Y:S02]  /*6900*/  @!UPT UIADD3 URZ, UPT, UPT, URZ, URZ, URZ ;  /* 0x000000fffffff290 */ /* 0x000fe4000fffe0ff */
[----:B------:R-:W-:Y:S01]  /*6910*/  VOTEU.ANY UP1, P0 ;  /* 0x0000000000ff7886 */ /* 0x000fe20000020100 */
[----:B------:R-:W-:Y:S01]  /*6920*/  PLOP3.LUT P0, PT, PT, PT, UP1, 0x80, 0x8 ;  /* 0x000000000008781c */ /* 0x000fe20003f0f018 */
[----:B------:R-:W-:Y:S11]  /*6930*/  UP2UR UR47, UPR, URZ, 0x2 ;  /* 0x00000002ff2f7883 */ /* 0x000ff60008000000 */
[----:B------:R-:W-:Y:S01]  /*6940*/  @!UPT UIADD3 URZ, UPT, UPT, URZ, URZ, URZ ;  /* 0x000000fffffff290 */ /* 0x000fe2000fffe0ff */
[----:B-1----:R-:W-:Y:S02]  /*6950*/  @P0 MOV R3, R4 ;  /* 0x0000000400030202 */ /* 0x002fe40000000f00 */
[----:B------:R-:W-:Y:S02]  /*6960*/  @P0 LOP3.LUT R0, R5, 0xffff, RZ, 0xc0, !PT ;  /* 0x0000ffff05000812 */ /* 0x000fe400078ec0ff */
[----:B------:R-:W-:Y:S02]  /*6970*/  @P0 R2UR UR5, R3 ;  /* 0x00000000030502ca */ /* 0x000fe400000e0000 */
[----:B------:R-:W-:Y:S11]  /*6980*/  @P0 R2UR UR4, R0 ;  /* 0x00000000000402ca */ /* 0x000ff600000e0000 */
[----:B------:R-:W-:Y:S02]  /*6990*/  @UP1 UMOV UR37, UR5 ;  /* 0x0000000500251c82 */ /* 0x000fe40008000000 */
[----:B------:R-:W-:Y:S01]  /*69a0*/  @UP1 UMOV UR36, UR4 ;  /* 0x0000000400241c82 */ /* 0x000fe20008000000 */
[----:B------:R-:W-:Y:S05]  /*69b0*/  BRA.U !UP0, `(.L_x_114) ;  /* 0x0000000108cc7547 */ /* 0x000fea000b800000 */
[----:B------:R-:W1:Y:S01]  /*69c0*/  LDCU UR9, c[0x0][0xc20] ;  /* 0x00018400ff0977ac */ /* 0x000e620008000800 */
[----:B------:R-:W-:Y:S02]  /*69d0*/  UIMAD.WIDE.U32 UR4, UR49, UR55, URZ ;  /* 0x00000037310472a5 */ /* 0x000fe4000f8e00ff */
[----:B------:R-:W-:Y:S02]  /*69e0*/  UIMAD.WIDE.U32 UR6, UR56, UR52, URZ ;  /* 0x00000034380672a5 */ /* 0x000fe4000f8e00ff */
[----:B------:R-:W-:Y:S02]  /*69f0*/  UIMAD.WIDE.U32 UR10, UR36, UR55, URZ ;  /* 0x00000037240a72a5 */ /* 0x000fe4000f8e00ff */
[----:B------:R-:W-:Y:S02]  /*6a00*/  UISETP.NE.AND UP0, UPT, UR54, 0x1, UPT ;  /* 0x000000013600788c */ /* 0x000fe4000bf05270 */
[----:B------:R-:W-:Y:S02]  /*6a10*/  UISETP.NE.AND UP1, UPT, UR42, 0x1, UPT ;  /* 0x000000012a00788c */ /* 0x000fe4000bf25270 */
[----:B------:R-:W-:Y:S02]  /*6a20*/  UISETP.NE.AND UP2, UPT, UR39, 0x1, UPT ;  /* 0x000000012700788c */ /* 0x000fe4000bf45270 */
[----:B------:R-:W-:Y:S01]  /*6a30*/  UIMAD.WIDE.U32 UR12, UR37, UR52, URZ ;  /* 0x00000034250c72a5 */ /* 0x000fe2000f8e00ff */
[----:B------:R-:W-:Y:S01]  /*6a40*/  UMOV UR4, UR5 ;  /* 0x0000000500047c82 */ /* 0x000fe20008000000 */
[----:B------:R-:W-:Y:S01]  /*6a50*/  UMOV UR6, UR11 ;  /* 0x0000000b00067c82 */ /* 0x000fe20008000000 */
[----:B-1----:R-:W-:Y:S03]  /*6a60*/  USHF.R.U32.HI UR8, URZ, UR9, UR4 ;  /* 0x00000009ff087299 */ /* 0x002fe60008011604 */
[----:B------:R-:W-:Y:S02]  /*6a70*/  UMOV UR4, UR7 ;  /* 0x0000000700047c82 */ /* 0x000fe40008000000 */
[----:B------:R-:W-:Y:S02]  /*6a80*/  USHF.R.U32.HI UR5, URZ, UR53, UR4 ;  /* 0x00000035ff057299 */ /* 0x000fe40008011604 */
[----:B------:R-:W-:Y:S02]  /*6a90*/  USEL UR4, UR49, UR8, !UP0 ;  /* 0x0000000831047287 */ /* 0x000fe4000c000000 */
[----:B------:R-:W-:Y:S02]  /*6aa0*/  USHF.R.U32.HI UR8, URZ, UR9, UR6 ;  /* 0x00000009ff087299 */ /* 0x000fe40008011606 */
[----:B------:R-:W-:Y:S02]  /*6ab0*/  UIMAD.WIDE.U32 UR6, UR4, UR40, URZ ;  /* 0x00000028040672a5 */ /* 0x000fe4000f8e00ff */
[----:B------:R-:W-:Y:S02]  /*6ac0*/  USEL UR9, UR56, UR5, !UP1 ;  /* 0x0000000538097287 */ /* 0x000fe4000c800000 */
[----:B------:R-:W-:Y:S02]  /*6ad0*/  USEL UR8, UR36, UR8, !UP0 ;  /* 0x0000000824087287 */ /* 0x000fe4000c000000 */
[----:B------:R-:W-:Y:S01]  /*6ae0*/  UIMAD.WIDE.U32 UR10, UR9, UR40, URZ ;  /* 0x00000028090a72a5 */ /* 0x000fe2000f8e00ff */
[----:B------:R-:W-:Y:S01]  /*6af0*/  UMOV UR6, UR7 ;  /* 0x0000000700067c82 */ /* 0x000fe20008000000 */
[----:B------:R-:W-:Y:S01]  /*6b00*/  UMOV UR5, UR13 ;  /* 0x0000000d00057c82 */ /* 0x000fe20008000000 */
[----:B------:R-:W-:Y:S02]  /*6b10*/  @UP2 USHF.R.U32.HI UR4, URZ, UR41, UR6 ;  /* 0x00000029ff042299 */ /* 0x000fe40008011606 */
[----:B------:R-:W-:Y:S02]  /*6b20*/  USHF.R.U32.HI UR5, URZ, UR53, UR5 ;  /* 0x00000035ff057299 */ /* 0x000fe40008011605 */
[----:B------:R-:W-:Y:S02]  /*6b30*/  UIMAD UR4, UR39, UR4, URZ ;  /* 0x00000004270472a4 */ /* 0x000fe4000f8e02ff */
[----:B------:R-:W-:Y:S02]  /*6b40*/  USEL UR5, UR37, UR5, !UP1 ;  /* 0x0000000525057287 */ /* 0x000fe4000c800000 */
[----:B------:R-:W-:Y:S01]  /*6b50*/  UISETP.GE.AND UP0, UPT, UR8, UR4, UPT ;  /* 0x000000040800728c */ /* 0x000fe2000bf06270 */
[----:B------:R-:W-:Y:S01]  /*6b60*/  UMOV UR6, UR11 ;  /* 0x0000000b00067c82 */ /* 0x000fe20008000000 */
[----:B------:R-:W-:Y:S02]  /*6b70*/  UIMAD.WIDE.U32 UR10, UR8, UR40, URZ ;  /* 0x00000028080a72a5 */ /* 0x000fe4000f8e00ff */
[----:B------:R-:W-:Y:S04]  /*6b80*/  @UP2 USHF.R.U32.HI UR9, URZ, UR41, UR6 ;  /* 0x00000029ff092299 */ /* 0x000fe80008011606 */
[----:B------:R-:W-:Y:S01]  /*6b90*/  UIMAD UR6, UR39, UR9, URZ ;  /* 0x00000009270672a4 */ /* 0x000fe2000f8e02ff */
[----:B------:R-:W-:Y:S03]  /*6ba0*/  UMOV UR4, UR11 ;  /* 0x0000000b00047c82 */ /* 0x000fe60008000000 */
[----:B------:R-:W-:Y:S02]  /*6bb0*/  UISETP.GE.OR UP0, UPT, UR5, UR6, UP0 ;  /* 0x000000060500728c */ /* 0x000fe40008706670 */
[----:B------:R-:W-:Y:S02]  /*6bc0*/  USHF.R.U32.HI UR4, URZ, UR41, UR4 ;  /* 0x00000029ff047299 */ /* 0x000fe40008011604 */
[----:B------:R-:W-:Y:S02]  /*6bd0*/  UIMAD.WIDE.U32 UR6, UR5, UR40, URZ ;  /* 0x00000028050672a5 */ /* 0x000fe4000f8e00ff */
[----:B------:R-:W-:Y:S02]  /*6be0*/  USEL UR11, UR8, UR4, !UP2 ;  /* 0x00000004080b7287 */ /* 0x000fe4000d000000 */
[----:B------:R-:W-:Y:S02]  /*6bf0*/  UIADD3 UR6, UPT, UPT, -UR5, URZ, URZ ;  /* 0x000000ff05067290 */ /* 0x000fe4000fffe1ff */
[----:B------:R-:W-:Y:S02]  /*6c00*/  UIADD3 UR10, UPT, UPT, -UR11, URZ, URZ ;  /* 0x000000ff0b0a7290 */ /* 0x000fe4000fffe1ff */
[----:B------:R-:W-:Y:S02]  /*6c10*/  UIMAD UR6, UR42, UR6, UR37 ;  /* 0x000000062a0672a4 */ /* 0x000fe4000f8e0225 */
[----:B------:R-:W-:Y:S01]  /*6c20*/  UIMAD UR10, UR39, UR10, UR8 ;  /* 0x0000000a270a72a4 */ /* 0x000fe2000f8e0208 */
[----:B------:R-:W-:Y:S01]  /*6c30*/  @!UP0 UMOV UR4, UR7 ;  /* 0x0000000700048c82 */ /* 0x000fe20008000000 */
[----:B------:R-:W-:Y:S02]  /*6c40*/  UIADD3 UR7, UPT, UPT, -UR8, URZ, URZ ;  /* 0x000000ff08077290 */ /* 0x000fe4000fffe1ff */
[----:B------:R-:W-:Y:S04]  /*6c50*/  @!UP0 USHF.R.U32.HI UR4, URZ, UR41, UR4 ;  /* 0x00000029ff048299 */ /* 0x000fe80008011604 */
[----:B------:R-:W-:Y:S04]  /*6c60*/  @!UP0 USEL UR4, UR5, UR4, !UP2 ;  /* 0x0000000405048287 */ /* 0x000fe8000d000000 */
[----:B------:R-:W-:Y:S02]  /*6c70*/  @!UP0 UIMAD UR9, UR9, UR10, UR4 ;  /* 0x0000000a090982a4 */ /* 0x000fe4000f8e0204 */
[----:B------:R-:W-:Y:S02]  /*6c80*/  @!UP0 UIADD3 UR10, UPT, UPT, UR11, -UR4, URZ ;  /* 0x800000040b0a8290 */ /* 0x000fe4000fffe0ff */
[----:B------:R-:W-:Y:S02]  /*6c90*/  UIMAD UR4, UR54, UR7, UR36 ;  /* 0x00000007360472a4 */ /* 0x000fe4000f8e0224 */
[----:B------:R-:W-:Y:S03]  /*6ca0*/  @!UP0 UIMAD UR8, UR10, UR39, UR5 ;  /* 0x000000270a0882a4 */ /* 0x000fe6000f8e0205 */
[----:B------:R-:W-:Y:S02]  /*6cb0*/  @!UP0 UMOV UR5, UR9 ;  /* 0x0000000900058c82 */ /* 0x000fe40008000000 */
[----:B------:R-:W-:Y:S02]  /*6cc0*/  UIMAD UR37, UR5, UR42, UR6 ;  /* 0x0000002a052572a4 */ /* 0x000fe4000f8e0206 */
[----:B------:R-:W-:Y:S11]  /*6cd0*/  UIMAD UR36, UR8, UR54, UR4 ;  /* 0x00000036082472a4 */ /* 0x000ff6000f8e0204 */
[----:B------:R-:W-:Y:S01]  /*6ce0*/  @!UPT UIADD3 URZ, UPT, UPT, URZ, URZ, URZ ;  /* 0x000000fffffff290 */ /* 0x000fe2000fffe0ff */
.L_x_114:
[----:B------:R-:W-:Y:S01]  /*6cf0*/  UISETP.NE.AND UP0, UPT, UR38, 0x1, UPT ;  /* 0x000000012600788c */ /* 0x000fe2000bf05270 */
[----:B------:R-:W-:Y:S01]  /*6d00*/  @P0 SHF.R.U32.HI R4, RZ, 0x10, R5 ;  /* 0x00000010ff040819 */ /* 0x000fe20000011605 */
[----:B------:R-:W-:Y:S02]  /*6d10*/  UIADD3 UR11, UPT, UPT, UR44, 0x300, URZ ;  /* 0x000003002c0b7890 */ /* 0x000fe4000fffe0ff */
[----:B------:R-:W-:Y:S01]  /*6d20*/  USHF.L.U32 UR45, UR19, 0x7, URZ ;  /* 0x00000007132d7899 */ /* 0x000fe200080006ff */
[----:B------:R-:W-:Y:S06]  /*6d30*/  @P0 R2UR UR57, R4 ;  /* 0x00000000043902ca */ /* 0x000fec00000e0000 */
[----:B------:R-:W1:Y:S01]  /*6d40*/  @!UP0 LDCU.128 UR12, c[0x0][0xc10] ;  /* 0x00018200ff0c87ac */ /* 0x000e620008000c00 */
[----:B------:R-:W2:Y:S01]  /*6d50*/  @!UP0 LDCU UR5, c[0x0][0xc0c] ;  /* 0x00018180ff0587ac */ /* 0x000ea20008000800 */
[----:B------:R-:W3:Y:S01]  /*6d60*/  @!UP0 LDCU UR10, c[0x0][0xc20] ;  /* 0x00018400ff0a87ac */ /* 0x000ee20008000800 */
[----:B-1----:R-:W-:Y:S02]  /*6d70*/  UIMAD.WIDE.U32 UR8, UR37, UR12, URZ ;  /* 0x0000000c250872a5 */ /* 0x002fe4000f8e00ff */
[----:B------:R-:W-:Y:S02]  /*6d80*/  UIMAD.WIDE.U32 UR6, UR36, UR15, URZ ;  /* 0x0000000f240672a5 */ /* 0x000fe4000f8e00ff */
[----:B------:R-:W-:Y:S03]  /*6d90*/  @!UP0 UISETP.NE.AND UP1, UPT, UR14, 0x1, UPT ;  /* 0x000000010e00888c */ /* 0x000fe6000bf25270 */
[----:B------:R-:W-:Y:S01]  /*6da0*/  @!UP0 UMOV UR4, UR9 ;  /* 0x0000000900048c82 */ /* 0x000fe20008000000 */
[----:B--2---:R-:W-:Y:S02]  /*6db0*/  @!UP0 UISETP.NE.AND UP2, UPT, UR5, 0x1, UPT ;  /* 0x000000010500888c */ /* 0x004fe4000bf45270 */
[----:B------:R-:W-:Y:S01]  /*6dc0*/  @!UP0 USHF.R.U32.HI UR4, URZ, UR13, UR4 ;  /* 0x0000000dff048299 */ /* 0x000fe20008011604 */
[----:B------:R-:W-:Y:S02]  /*6dd0*/  @!UP0 UMOV UR6, UR7 ;  /* 0x0000000700068c82 */ /* 0x000fe40008000000 */
[----:B---3--:R-:W-:Y:S02]  /*6de0*/  @!UP0 USHF.R.U32.HI UR6, URZ, UR10, UR6 ;  /* 0x0000000aff068299 */ /* 0x008fe40008011606 */
[----:B------:R-:W-:Y:S02]  /*6df0*/  @!UP0 USEL UR7, UR37, UR4, !UP2 ;  /* 0x0000000425078287 */ /* 0x000fe4000d000000 */
[----:B------:R-:W-:Y:S04]  /*6e00*/  @!UP0 USEL UR6, UR36, UR6, !UP1 ;  /* 0x0000000624068287 */ /* 0x000fe8000c800000 */
[----:B------:R-:W-:Y:S02]  /*6e10*/  @!UP0 UIADD3 UR4, UPT, UPT, -UR7, UR6, URZ ;  /* 0x0000000607048290 */ /* 0x000fe4000fffe1ff */
[----:B------:R-:W-:Y:S02]  /*6e20*/  @!UP0 UIADD3 UR6, UPT, UPT, UR7, -UR6, URZ ;  /* 0x8000000607068290 */ /* 0x000fe4000fffe0ff */
[----:B------:R-:W-:Y:S02]  /*6e30*/  @!UP0 UIMAD UR37, UR4, UR5, UR37 ;  /* 0x00000005042582a4 */ /* 0x000fe4000f8e0225 */
[----:B------:R-:W-:Y:S02]  /*6e40*/  @!UP0 UIMAD UR36, UR6, UR14, UR36 ;  /* 0x0000000e062482a4 */ /* 0x000fe4000f8e0224 */
[----:B------:R-:W-:Y:S09]  /*6e50*/  ULOP3.LUT UP0, URZ, UR11, 0x90, URZ, 0xc0, !UPT ;  /* 0x000000900bff7892 */ /* 0x000ff2000f80c0ff */
[----:B------:R-:W-:Y:S05]  /*6e60*/  BRA.U !UP0, `(.L_x_115) ;  /* 0x0000000108407547 */ /* 0x000fea000b800000 */
[----:B------:R-:W1:Y:S01]  /*6e70*/  LDCU.64 UR8, c[0x4][0x80] ;  /* 0x01001000ff0877ac */ /* 0x000e620008000a00 */
[----:B------:R-:W-:Y:S01]  /*6e80*/  MOV R15, 0x0 ;  /* 0x00000000000f7802 */ /* 0x000fe20000000f00 */
[----:B------:R-:W-:Y:S02]  /*6e90*/  HFMA2 R12, -RZ, RZ, 0, 5.9604644775390625e-08 ;  /* 0x00000001ff0c7431 */ /* 0x000fe400000001ff */
[----:B------:R-:W-:Y:S02]  /*6ea0*/  IMAD.MOV.U32 R8, RZ, RZ, 0x70 ;  /* 0x00000070ff087424 */ /* 0x000fe400078e00ff */
[----:B------:R-:W-:Y:S01]  /*6eb0*/  IMAD.MOV.U32 R13, RZ, RZ, RZ ;  /* 0x000000ffff0d7224 */ /* 0x000fe200078e00ff */
[----:B------:R-:W2:Y:S01]  /*6ec0*/  LDCU.64 UR6, c[0x4][0x88] ;  /* 0x01001100ff0677ac */ /* 0x000ea20008000a00 */
[----:B------:R-:W3:Y:S01]  /*6ed0*/  LDC.64 R14, c[0x4][R15] ;  /* 0x010000000f0e7b82 */ /* 0x000ee20000000a00 */
[----:B------:R-:W4:Y:S01]  /*6ee0*/  LDCU.64 UR4, c[0x4][0x8] ;  /* 0x01000100ff0477ac */ /* 0x000f220008000a00 */
[----:B-1----:R-:W-:Y:S01]  /*6ef0*/  MOV R5, UR9 ;  /* 0x0000000900057c02 */ /* 0x002fe20008000f00 */
[----:B------:R-:W-:Y:S01]  /*6f00*/  IMAD.U32 R4, RZ, RZ, UR8 ;  /* 0x00000008ff047e24 */ /* 0x000fe2000f8e00ff */
[----:B--2---:R-:W-:Y:S01]  /*6f10*/  MOV R7, UR7 ;  /* 0x0000000700077c02 */ /* 0x004fe20008000f00 */
[----:B------:R-:W-:Y:S01]  /*6f20*/  IMAD.U32 R6, RZ, RZ, UR6 ;  /* 0x00000006ff067e24 */ /* 0x000fe2000f8e00ff */
[----:B----4-:R-:W-:Y:S01]  /*6f30*/  MOV R11, UR5 ;  /* 0x00000005000b7c02 */ /* 0x010fe20008000f00 */
[----:B------:R-:W-:Y:S02]  /*6f40*/  IMAD.U32 R10, RZ, RZ, UR4 ;  /* 0x00000004ff0a7e24 */ /* 0x000fe4000f8e00ff */
[----:B------:R-:W-:Y:S07]  /*6f50*/  LEPC R20, `(.L_x_115) ;  /* 0x000000001014794e */ /* 0x000fee0000000000 */
[----:B---3-5:R-:W-:Y:S05]  /*6f60*/  CALL.ABS.NOINC R14 ;  /* 0x000000000e007343 */ /* 0x028fea0003c00000 */
.L_x_115:
[----:B------:R-:W-:Y:S01]  /*6f70*/  LOP3.LUT P0, RZ, R96, 0x90, RZ, 0xc0, !PT ;  /* 0x0000009060ff7812 */ /* 0x000fe2000780c0ff */
[----:B------:R-:W-:Y:S11]  /*6f80*/  BSSY.RECONVERGENT B6, `(.L_x_116) ;  /* 0x0000013000067945 */ /* 0x000ff60003800200 */
[----:B------:R-:W-:Y:S01]  /*6f90*/  @!UPT UIADD3 URZ, UPT, UPT, URZ, URZ, URZ ;  /* 0x000000fffffff290 */ /* 0x000fe2000fffe0ff */
[----:B------:R-:W-:Y:S05]  /*6fa0*/  @!P0 BRA `(.L_x_117) ;  /* 0x0000000000408947 */ /* 0x000fea0003800000 */
        /* <DEDUP_REMOVED lines=16> */
.L_x_117:
[----:B------:R-:W-:Y:S05]  /*70b0*/  BSYNC.RECONVERGENT B6 ;  /* 0x0000000000067941 */ /* 0x000fea0003800200 */
.L_x_116:
[----:B------:R-:W-:Y:S01]  /*70c0*/  R2UR UR4, R90 ;  /* 0x000000005a0472ca */ /* 0x000fe200000e0000 */
[----:B------:R-:W-:Y:S01]  /*70d0*/  UISETP.NE.U32.AND UP0, UPT, UR58, URZ, UPT ;  /* 0x000000ff3a00728c */ /* 0x000fe2000bf05070 */
[----:B------:R-:W-:Y:S02]  /*70e0*/  ISETP.NE.U32.AND P4, PT, R84, RZ, PT ;  /* 0x000000ff5400720c */ /* 0x000fe40003f85070 */
[----:B------:R-:W-:Y:S01]  /*70f0*/  ISETP.NE.U32.AND P2, PT, RZ, UR50, PT ;  /* 0x00000032ff007c0c */ /* 0x000fe2000bf45070 */
[----:B------:R-:W-:Y:S01]  /*7100*/  UISETP.NE.AND.EX UP1, UPT, UR59, URZ, UPT, UP0 ;  /* 0x000000ff3b00728c */ /* 0x000fe2000bf25300 */
[----:B------:R-:W-:Y:S01]  /*7110*/  ISETP.NE.AND.EX P4, PT, R85, RZ, PT, P4 ;  /* 0x000000ff5500720c */ /* 0x000fe20003f85340 */
[----:B------:R-:W-:Y:S01]  /*7120*/  UPLOP3.LUT UP0, UPT, UPT, UPT, UPT, 0x40, 0x4 ;  /* 0x000000000004789c */ /* 0x000fe20003f0e870 */
[----:B------:R-:W-:Y:S05]  /*7130*/  ISETP.NE.AND.EX P2, PT, RZ, UR51, PT, P2 ;  /* 0x00000033ff007c0c */ /* 0x000fea000bf45320 */
[----:B------:R-:W-:Y:S06]  /*7140*/  UISETP.NE.AND UP2, UPT, UR4, URZ, UPT ;  /* 0x000000ff0400728c */ /* 0x000fec000bf45270 */
[----:B------:R-:W-:Y:S05]  /*7150*/  PLOP3.LUT P1, PT, PT, PT, UP2, 0x80, 0x8 ;  /* 0x000000000008781c */ /* 0x000fea0003f2f028 */
[----:B------:R-:W-:Y:S06]  /*7160*/  @UP2 UPLOP3.LUT UP0, UPT, UPT, UPT, UP1, 0x80, 0x8 ;  /* 0x000000000008289c */ /* 0x000fec0003f0f010 */
[----:B------:R-:W-:Y:S01]  /*7170*/  PLOP3.LUT P0, PT, PT, PT, UP0, 0x80, 0x8 ;  /* 0x000000000008781c */ /* 0x000fe20003f0f008 */
[----:B------:R-:W-:Y:S01]  /*7180*/  @!UPT UIADD3 URZ, UPT, UPT, URZ, URZ, URZ ;  /* 0x000000fffffff290 */ /* 0x000fe2000fffe0ff */
[----:B------:R-:W-:Y:S11]  /*7190*/  BRA.U !UP1, `(.L_x_118) ;  /* 0x00000001093c7547 */ /* 0x000ff6000b800000 */
[----:B------:R-:W-:Y:S01]  /*71a0*/  UISETP.NE.U32.AND UP0, UPT, UR50, URZ, UPT ;  /* 0x000000ff3200728c */ /* 0x000fe2000bf05070 */
[----:B------:R-:W-:Y:S01]  /*71b0*/  HFMA2 R0, -RZ, RZ, 0, 5.9604644775390625e-08 ;  /* 0x00000001ff007431 */ /* 0x000fe200000001ff */
[----:B------:R-:W1:Y:S01]  /*71c0*/  LDCU.64 UR8, c[0x0][0x358] ;  /* 0x00006b00ff0877ac */ /* 0x000e620008000a00 */
[----:B------:R-:W-:Y:S01]  /*71d0*/  IMAD.MOV.U32 R86, RZ, RZ, 0x1 ;  /* 0x00000001ff567424 */ /* 0x000fe200078e00ff */
[----:B------:R-:W-:Y:S06]  /*71e0*/  UISETP.NE.AND.EX UP0, UPT, UR51, URZ, UPT, UP0 ;  /* 0x000000ff3300728c */ /* 0x000fec000bf05300 */
[----:B------:R-:W-:Y:S05]  /*71f0*/  PLOP3.LUT P3, PT, PT, PT, UP0, 0x80, 0x8 ;  /* 0x000000000008781c */ /* 0x000fea0003f6f008 */
[----:B------:R-:W2:Y:S01]  /*7200*/  @UP0 LDCU.64 UR4, c[0x0][0x988] ;  /* 0x00013100ff0407ac */ /* 0x000ea20008000a00 */
[----:B------:R-:W-:Y:S07]  /*7210*/  @UP0 UIMAD UR6, UR46, UR58, URZ ;  /* 0x0000003a2e0602a4 */ /* 0x000fee000f8e02ff */
[----:B------:R-:W-:Y:S01]  /*7220*/  @!P3 PRMT R86, R0, 0x7610, R86 ;  /* 0x000076100056b816 */ /* 0x000fe20000000056 */
[----:B--2---:R-:W-:Y:S06]  /*7230*/  @UP0 UIMAD.WIDE UR4, UR6, 0x4, UR4 ;  /* 0x00000004060408a5 */ /* 0x004fec000f8e0204 */
[----:B------:R-:W-:Y:S01]  /*7240*/  IMAD.U32 R4, RZ, RZ, UR4 ;  /* 0x00000004ff047e24 */ /* 0x000fe2000f8e00ff */
[----:B------:R-:W-:Y:S04]  /*7250*/  MOV R5, UR5 ;  /* 0x0000000500057c02 */ /* 0x000fe80008000f00 */
[----:B------:R-:W2:Y:S01]  /*7260*/  @!UP0 LDCU UR4, c[0x0][0x980] ;  /* 0x00013000ff0487ac */ /* 0x000ea20008000800 */
[----:B-1---5:R1:W5:Y:S02]  /*7270*/  @P3 LDG.E R41, desc[UR8][R4.64] ;  /* 0x0000000804293981 */ /* 0x022364000c1e1900 */
[----:B-12---:R-:W-:Y:S02]  /*7280*/  @!P3 IMAD.U32 R41, RZ, RZ, UR4 ;  /* 0x00000004ff29be24 */ /* 0x006fe4000f8e00ff */
.L_x_118:
[----:B------:R-:W-:Y:S05]  /*7290*/  @!P4 BRA `(.L_x_119) ;  /* 0x000000000024c947 */ /* 0x000fea0003800000 */
[----:B------:R-:W-:Y:S01]  /*72a0*/  ISETP.NE.U32.AND P3, PT, R74, RZ, PT ;  /* 0x000000ff4a00720c */ /* 0x000fe20003f65070 */
[----:B------:R-:W1:Y:S03]  /*72b0*/  LDCU.64 UR4, c[0x0][0x358] ;  /* 0x00006b00ff0477ac */ /* 0x000e660008000a00 */
[----:B------:R-:W-:Y:S11]  /*72c0*/  ISETP.NE.AND.EX P3, PT, R75, RZ, PT, P3 ;  /* 0x000000ff4b00720c */ /* 0x000ff60003f65330 */
[----:B------:R-:W-:Y:S02]  /*72d0*/  @!UPT UIADD3 URZ, UPT, UPT, URZ, URZ, URZ ;  /* 0x000000fffffff290 */ /* 0x000fe4000fffe0ff */
[----:B------:R-:W2:Y:S01]  /*72e0*/  @P3 LDC.64 R4, c[0x0][0x9a8] ;  /* 0x00026a00ff043b82 */ /* 0x000ea20000000a00 */
[----:B------:R-:W-:Y:S04]  /*72f0*/  @P3 IMAD R0, R84, UR46, RZ ;  /* 0x0000002e54003c24 */ /* 0x000fe8000f8e02ff */
[----:B--2---:R-:W-:Y:S05]  /*7300*/  @P3 IMAD.WIDE R4, R0, 0x4, R4 ;  /* 0x0000000400043825 */ /* 0x004fea00078e0204 */
[----:B-1---5:R1:W5:Y:S02]  /*7310*/  @P3 LDG.E R38, desc[UR4][R4.64] ;  /* 0x0000000404263981 */ /* 0x022364000c1e1900 */
[----:B-1----:R-:W2:Y:S02]  /*7320*/  @!P3 LDC R38, c[0x0][0x9a0] ;  /* 0x00026800ff26bb82 */ /* 0x002ea40000000800 */
.L_x_119:
[----:B-----5:R-:W-:Y:S01]  /*7330*/  FSETP.NEU.AND P4, PT, R41, RZ, PT ;  /* 0x000000ff2900720b */ /* 0x020fe20003f8d000 */
[----:B------:R-:W1:Y:S01]  /*7340*/  LDCU.128 UR12, c[0x0][0xb90] ;  /* 0x00017200ff0c77ac */ /* 0x000e620008000c00 */
[----:B------:R-:W-:Y:S01]  /*7350*/  SEL R6, RZ, 0xffffffff, P2 ;  /* 0xffffffffff067807 */ /* 0x000fe20001000000 */
[----:B------:R-:W-:Y:S01]  /*7360*/  BSSY B1, `(.L_x_120) ;  /* 0x000005b000017945 */ /* 0x000fe20003800000 */
[----:B------:R-:W-:Y:S01]  /*7370*/  LOP3.LUT P3, RZ, R86, 0xff, RZ, 0xc0, !PT ;  /* 0x000000ff56ff7812 */ /* 0x000fe2000786c0ff */
[----:B------:R-:W-:Y:S01]  /*7380*/  IMAD.MOV.U32 R109, RZ, RZ, 0x1 ;  /* 0x00000001ff6d7424 */ /* 0x000fe200078e00ff */
[----:B------:R-:W-:Y:S01]  /*7390*/  @P1 SEL R3, RZ, 0xffffffff, P4 ;  /* 0xffffffffff031807 */ /* 0x000fe20002000000 */
[----:B------:R-:W-:Y:S01]  /*73a0*/  IMAD.IADD R39, R37, 0x1, R2 ;  /* 0x0000000125277824 */ /* 0x000fe200078e0202 */
[----:B------:R-:W-:Y:S01]  /*73b0*/  LEA R0, R92, UR44, 0x3 ;  /* 0x0000002c5c007c11 */ /* 0x000fe2000f8e18ff */
[----:B------:R-:W-:Y:S01]  /*73c0*/  USHF.L.U32 UR8, UR48, 0x6, URZ ;  /* 0x0000000630087899 */ /* 0x000fe200080006ff */
[----:B------:R-:W-:Y:S01]  /*73d0*/  @P0 SEL R3, R6, R3, !P3 ;  /* 0x0000000306030207 */ /* 0x000fe20005800000 */
[----:B------:R-:W-:Y:S01]  /*73e0*/  UISETP.NE.AND UP0, UPT, UR60, 0x1, UPT ;  /* 0x000000013c00788c */ /* 0x000fe2000bf05270 */
[----:B------:R-:W-:Y:S01]  /*73f0*/  LEA R103, R36, UR44, 0x3 ;  /* 0x0000002c24677c11 */ /* 0x000fe2000f8e18ff */
[----:B------:R-:W-:Y:S01]  /*7400*/  UIMAD.WIDE.U32 UR4, UR8, UR61, URZ ;  /* 0x0000003d080472a5 */ /* 0x000fe2000f8e00ff */
[----:B------:R-:W-:Y:S01]  /*7410*/  @P1 LOP3.LUT R3, R3, 0x1, RZ, 0xc0, !PT ;  /* 0x0000000103031812 */ /* 0x000fe200078ec0ff */
[----:B------:R-:W3:Y:S01]  /*7420*/  LDCU UR9, c[0x0][0xba0] ;  /* 0x00017400ff0977ac */ /* 0x000ee20008000800 */
[----:B------:R-:W-:Y:S01]  /*7430*/  SHF.L.U32 R4, R94, 0x1f, RZ ;  /* 0x0000001f5e047819 */ /* 0x000fe200000006ff */
[----:B------:R-:W-:Y:S01]  /*7440*/  IMAD.U32 R102, RZ, RZ, UR8 ;  /* 0x00000008ff667e24 */ /* 0x000fe2000f8e00ff */
[----:B------:R-:W-:Y:S01]  /*7450*/  ISETP.NE.U32.OR P6, PT, R3, 0x1, !P1 ;  /* 0x000000010300780c */ /* 0x000fe20004fc5470 */
[----:B------:R-:W-:Y:S01]  /*7460*/  USHF.R.U32.HI UR5, URZ, UR62, UR5 ;  /* 0x0000003eff057299 */ /* 0x000fe20008011605 */
[----:B------:R-:W-:Y:S02]  /*7470*/  PLOP3.LUT P2, PT, PT, PT, UP1, 0x80, 0x8 ;  /* 0x000000000008781c */ /* 0x000fe40003f4f018 */
[----:B------:R-:W-:Y:S02]  /*7480*/  CS2R R82, SRZ ;  /* 0x0000000000527805 */ /* 0x000fe4000001ff00 */
[----:B------:R-:W-:Y:S01]  /*7490*/  SEL R3, RZ, 0xffffffff, P4 ;  /* 0xffffffffff037807 */ /* 0x000fe20002000000 */
[----:B------:R-:W-:Y:S01]  /*74a0*/  USEL UR5, UR8, UR5, !UP0 ;  /* 0x0000000508057287 */ /* 0x000fe2000c000000 */
[----:B------:R-:W-:Y:S01]  /*74b0*/  P2R R104, PR, RZ, 0x40 ;  /* 0x00000040ff687803 */ /* 0x000fe20000000000 */
[----:B------:R-:W-:Y:S01]  /*74c0*/  UISETP.NE.AND UP0, UPT, UR63, 0x1, UPT ;  /* 0x000000013f00788c */ /* 0x000fe2000bf05270 */
[----:B------:R-:W-:Y:S02]  /*74d0*/  CS2R R80, SRZ ;  /* 0x0000000000507805 */ /* 0x000fe4000001ff00 */
[----:B------:R-:W-:Y:S02]  /*74e0*/  CS2R R78, SRZ ;  /* 0x00000000004e7805 */ /* 0x000fe4000001ff00 */
[----:B------:R-:W-:Y:S01]  /*74f0*/  CS2R R76, SRZ ;  /* 0x00000000004c7805 */ /* 0x000fe2000001ff00 */
[----:B------:R-:W-:Y:S01]  /*7500*/  IMAD R5, RZ, RZ, -UR5 ;  /* 0x80000005ff057e24 */ /* 0x000fe2000f8e02ff */
[----:B------:R-:W-:Y:S01]  /*7510*/  @P6 SHF.L.U32 R7, R91, 0x1f, RZ ;  /* 0x0000001f5b076819 */ /* 0x000fe200000006ff */
[----:B------:R-:W-:Y:S01]  /*7520*/  IMAD.U32 R101, RZ, RZ, UR5 ;  /* 0x00000005ff657e24 */ /* 0x000fe2000f8e00ff */
[----:B-1----:R-:W-:Y:S01]  /*7530*/  UIMAD.WIDE.U32 UR6, UR5, UR12, URZ ;  /* 0x0000000c050672a5 */ /* 0x002fe2000f8e00ff */
[----:B------:R-:W-:Y:S01]  /*7540*/  @P2 SEL R3, R6, R3, !P3 ;  /* 0x0000000306032207 */ /* 0x000fe20005800000 */
[----:B------:R-:W1:Y:S01]  /*7550*/  @P6 SYNCS.PHASECHK.TRANS64.TRYWAIT P1, [R0+URZ+0x1a0], R7 ;  /* 0x0001a007000065a7 */ /* 0x000e6200080211ff */
[----:B------:R-:W-:Y:S02]  /*7560*/  IMAD R102, R5, UR60, R102 ;  /* 0x0000003c05667c24 */ /* 0x000fe4000f8e0266 */
[----:B------:R-:W-:Y:S02]  /*7570*/  LOP3.LUT R3, R3, 0x1, RZ, 0xc0, !PT ;  /* 0x0000000103037812 */ /* 0x000fe400078ec0ff */
[----:B------:R-:W-:Y:S02]  /*7580*/  UMOV UR4, UR7 ;  /* 0x0000000700047c82 */ /* 0x000fe40008000000 */
[----:B------:R-:W-:Y:S01]  /*7590*/  USHF.R.U32.HI UR4, URZ, UR13, UR4 ;  /* 0x0000000dff047299 */ /* 0x000fe20008011604 */
[----:B------:R-:W-:Y:S03]  /*75a0*/  ISETP.NE.U32.AND P5, PT, R3, 0x1, PT ;  /* 0x000000010300780c */ /* 0x000fe60003fa5070 */
[----:B------:R-:W-:Y:S01]  /*75b0*/  USEL UR4, UR5, UR4, !UP0 ;  /* 0x0000000405047287 */ /* 0x000fe2000c000000 */
[----:B------:R-:W-:Y:S01]  /*75c0*/  P2R R110, PR, RZ, 0x20 ;  /* 0x00000020ff6e7803 */ /* 0x000fe20000000000 */
[----:B------:R-:W-:Y:S02]  /*75d0*/  UISETP.NE.AND UP0, UPT, UR14, 0x1, UPT ;  /* 0x000000010e00788c */ /* 0x000fe4000bf05270 */
[----:B------:R-:W-:Y:S01]  /*75e0*/  UIMAD.WIDE.U32 UR6, UR4, UR15, URZ ;  /* 0x0000000f040672a5 */ /* 0x000fe2000f8e00ff */
[----:B------:R4:W2:Y:S01]  /*75f0*/  SYNCS.PHASECHK.TRANS64.TRYWAIT P0, [R103+URZ+0x1e0], R4 ;  /* 0x0001e004670075a7 */ /* 0x0008a200080011ff */
[----:B------:R-:W-:Y:S02]  /*7600*/  IMAD.U32 R100, RZ, RZ, UR4 ;  /* 0x00000004ff647e24 */ /* 0x000fe4000f8e00ff */
[----:B------:R-:W-:Y:S01]  /*7610*/  IMAD.U32 R99, RZ, RZ, UR4 ;  /* 0x00000004ff637e24 */ /* 0x000fe2000f8e00ff */
[----:B------:R-:W-:Y:S01]  /*7620*/  PLOP3.LUT P2, PT, PT, PT, UP0, 0x80, 0x8 ;  /* 0x000000000008781c */ /* 0x000fe20003f4f008 */
[----:B------:R-:W-:Y:S01]  /*7630*/  IMAD R8, RZ, RZ, -UR4 ;  /* 0x80000004ff087e24 */ /* 0x000fe2000f8e02ff */
[----:B------:R-:W-:Y:S02]  /*7640*/  UMOV UR6, UR7 ;  /* 0x0000000700067c82 */ /* 0x000fe40008000000 */
[----:B---3--:R-:W-:Y:S01]  /*7650*/  USHF.R.U32.HI UR6, URZ, UR9, UR6 ;  /* 0x00000009ff067299 */ /* 0x008fe20008011606 */
[----:B------:R-:W-:Y:S05]  /*7660*/  IMAD R101, R8, UR63, R101 ;  /* 0x0000003f08657c24 */ /* 0x000fea000f8e0265 */
[----:B------:R-:W-:Y:S05]  /*7670*/  SEL R100, R100, UR6, !P2 ;  /* 0x0000000664647c07 */ /* 0x000fea000d000000 */
[----:B------:R-:W-:Y:S04]  /*7680*/  IMAD.MOV R6, RZ, RZ, -R100 ;  /* 0x000000ffff067224 */ /* 0x000fe800078e0a64 */
[----:B------:R-:W-:Y:S01]  /*7690*/  IMAD R99, R6, UR14, R99 ;  /* 0x0000000e06637c24 */ /* 0x000fe2000f8e0263 */
[----:B-1----:R-:W-:Y:S01]  /*76a0*/  @P6 SEL R109, RZ, 0x1, !P1 ;  /* 0x00000001ff6d6807 */ /* 0x002fe20004800000 */
[----:B----4-:R-:W-:Y:S06]  /*76b0*/  @!P6 BRA `(.L_x_121) ;  /* 0x000000000094e947 */ /* 0x010fec0003800000 */
[----:B------:R-:W-:Y:S01]  /*76c0*/  @P5 IMAD R6, R92, 0x1000, R95 ;  /* 0x000010005c065824 */ /* 0x000fe200078e025f */
[----:B------:R-:W-:Y:S01]  /*76d0*/  LOP3.LUT P6, RZ, R73, 0x80, RZ, 0xc0, !PT ;  /* 0x0000008049ff7812 */ /* 0x000fe200078cc0ff */
[----:B------:R-:W1:Y:S01]  /*76e0*/  S2R R2, SR_CgaCtaId ;  /* 0x0000000000027919 */ /* 0x000e620000008800 */
[----:B------:R-:W-:Y:S01]  /*76f0*/  ISETP.NE.AND P2, PT, R109, RZ, PT ;  /* 0x000000ff6d00720c */ /* 0x000fe20003f45270 */
[----:B------:R-:W-:Y:S01]  /*7700*/  @P5 VIADD R5, R6, UR44 ;  /* 0x0000002c06055c36 */ /* 0x000fe20008000000 */
[----:B------:R-:W-:Y:S01]  /*7710*/  PLOP3.LUT P1, PT, PT, PT, PT, 0x8, 0x80 ;  /* 0x000000000080781c */ /* 0x000fe20003f2e170 */
[----:B------:R-:W-:Y:S01]  /*7720*/  BSSY B0, `(.L_x_122) ;  /* 0x000000d000007945 */ /* 0x000fe20003800000 */
[----:B------:R-:W-:Y:S01]  /*7730*/  @P5 PLOP3.LUT P1, PT, P6, PT, PT, 0x80, 0x8 ;  /* 0x000000000008581c */ /* 0x000fe2000372f070 */
[C---:B------:R-:W-:Y:S01]  /*7740*/  @P5 VIADD R3, R5.reuse, 0x300 ;  /* 0x0000030005035836 */ /* 0x040fe20000000000 */
[----:B------:R-:W-:Y:S01]  /*7750*/  CS2R R78, SRZ ;  /* 0x00000000004e7805 */ /* 0x000fe2000001ff00 */
[----:B------:R-:W-:Y:S01]  /*7760*/  @P5 VIADD R5, R5, 0x310 ;  /* 0x0000031005055836 */ /* 0x000fe20000000000 */
[----:B------:R-:W-:Y:S02]  /*7770*/  CS2R R76, SRZ ;  /* 0x00000000004c7805 */ /* 0x000fe4000001ff00 */
[----:B------:R-:W-:Y:S02]  /*7780*/  CS2R R82, SRZ ;  /* 0x0000000000527805 */ /* 0x000fe4000001ff00 */
[----:B------:R-:W-:Y:S05]  /*7790*/  CS2R R80, SRZ ;  /* 0x0000000000507805 */ /* 0x000fea000001ff00 */
[----:B------:R-:W-:Y:S01]  /*77a0*/  @P1 VIADD R5, R3, 0xfffffff0 ;  /* 0xfffffff003051836 */ /* 0x000fe20000000000 */
[----:B------:R-:W-:Y:S06]  /*77b0*/  @P2 BRA `(.L_x_123) ;  /* 0x00000000000c2947 */ /* 0x000fec0003800000 */
[----:B------:R-:W-:Y:S04]  /*77c0*/  SHF.L.U32 R3, R91, 0x1f, RZ ;  /* 0x0000001f5b037819 */ /* 0x000fe800000006ff */
[----:B------:R-:W3:Y:S02]  /*77d0*/  SYNCS.PHASECHK.TRANS64.TRYWAIT P1, [R0+URZ+0x1a0], R3 ;  /* 0x0001a003000075a7 */ /* 0x000ee400080211ff */
[----:B---3--:R-:W-:Y:S05]  /*77e0*/  @!P1 BRA `(.L_x_124) ;  /* 0x0000002c00349947 */ /* 0x008fea0003800000 */
.L_x_123:
[----:B------:R-:W-:Y:S05]  /*77f0*/  BSYNC B0 ;  /* 0x0000000000007941 */ /* 0x000fea0003800000 */
.L_x_122:
[----:B------:R-:W-:Y:S01]  /*7800*/  ISETP.NE.AND P1, PT, R110, RZ, PT ;  /* 0x000000ff6e00720c */ /* 0x000fe20003f25270 */
[----:B---3--:R-:W-:Y:S02]  /*7810*/  VIADD R3, R0, 0x1b0 ;  /* 0x000001b000037836 */ /* 0x008fe40000000000 */
[----:B------:R-:W-:Y:S03]  /*7820*/  VIADD R92, R92, 0x1 ;  /* 0x000000015c5c7836 */ /* 0x000fe60000000000 */
[----:B-1----:R-:W-:Y:S07]  /*7830*/  PRMT R2, R2, 0x654, R3 ;  /* 0x0000065402027816 */ /* 0x002fee0000000003 */
[----:B------:R1:W3:Y:S04]  /*7840*/  @P1 LDS.128 R76, [R6+UR44+0x300] ;  /* 0x0003002c064c1984 */ /* 0x0002e80008000c00 */
[----:B------:R1:W4:Y:S01]  /*7850*/  @P1 LDS.128 R80, [R5] ;  /* 0x0000000005501984 */ /* 0x0003220000000c00 */
[C---:B------:R-:W-:Y:S01]  /*7860*/  ISETP.NE.AND P1, PT, R92.reuse, 0x2, PT ;  /* 0x000000025c00780c */ /* 0x040fe20003f25270 */
[----:B------:R-:W-:Y:S01]  /*7870*/  @!PT LDS RZ, [RZ] ;  /* 0x00000000fffff984 */ /* 0x000fe20000000800 */
[----:B------:R-:W-:Y:S01]  /*7880*/  @!PT LDS RZ, [RZ] ;  /* 0x00000000fffff984 */ /* 0x000fe20000000800 */
[----:B------:R-:W-:Y:S01]  /*7890*/  @!PT LDS RZ, [RZ] ;  /* 0x00000000fffff984 */ /* 0x000fe20000000800 */
[----:B------:R-:W-:Y:S01]  /*78a0*/  @!PT LDS RZ, [RZ] ;  /* 0x00000000fffff984 */ /* 0x000fe20000000800 */
[----:B------:R5:W-:Y:S06]  /*78b0*/  MEMBAR.ALL.CTA ;  /* 0x0000000000007992 */ /* 0x000bec0000008000 */
[----:B-----5:R-:W5:Y:S01]  /*78c0*/  FENCE.VIEW.ASYNC.S ;  /* 0x00000000000073c6 */ /* 0x020f620000000000 */
[----:B------:R-:W-:Y:S02]  /*78d0*/  SEL R0, RZ, 0x1, P1 ;  /* 0x00000001ff007807 */ /* 0x000fe40000800000 */
[----:B------:R-:W-:Y:S02]  /*78e0*/  SEL R92, R92, RZ, P1 ;  /* 0x000000ff5c5c7207 */ /* 0x000fe40000800000 */
[----:B------:R-:W-:Y:S01]  /*78f0*/  LOP3.LUT R91, R91, R0, RZ, 0x3c, !PT ;  /* 0x000000005b5b7212 */ /* 0x000fe200078e3cff */
[----:B-----5:R1:W-:Y:S06]  /*7900*/  SYNCS.ARRIVE.TRANS64.RED.A1T0 RZ, [R2+URZ], RZ ;  /* 0x000000ff02ff79a7 */ /* 0x0203ec00081004ff */
.L_x_121:
[----:B------:R-:W-:Y:S05]  /*7910*/  BSYNC B1 ;  /* 0x0000000000017941 */ /* 0x000fea0003800000 */
.L_x_120:
[----:B------:R-:W-:Y:S04]  /*7920*/  SHF.R.U32.HI R0, RZ, 0x15, R39 ;  /* 0x00000015ff007819 */ /* 0x000fe80000011627 */
[----:B------:R-:W-:Y:S01]  /*7930*/  LOP3.LUT P1, RZ, R0, 0x3, R87, 0x48, !PT ;  /* 0x0000000300ff7812 */ /* 0x000fe20007824857 */
[----:B------:R-:W-:Y:S01]  /*7940*/  @!UPT UIADD3 URZ, UPT, UPT, URZ, URZ, URZ ;  /* 0x000000fffffff290 */ /* 0x000fe2000fffe0ff */
[----:B--2---:R-:W-:Y:S11]  /*7950*/  @P0 BRA `(.L_x_125) ;  /* 0x0000000000080947 */ /* 0x004ff60003800000 */
[----:B------:R-:W2:Y:S02]  /*7960*/  SYNCS.PHASECHK.TRANS64.TRYWAIT P0, [R103+URZ+0x1e0], R4 ;  /* 0x0001e004670075a7 */ /* 0x000ea400080011ff */
[----:B--2---:R-:W-:Y:S05]  /*7970*/  @!P0 BRA `(.L_x_126) ;  /* 0x0000002800e48947 */ /* 0x004fea0003800000 */
.L_x_125:
[----:B------:R-:W-:Y:S04]  /*7980*/  BSSY.RECONVERGENT B6, `(.L_x_127) ;  /* 0x0000012000067945 */ /* 0x000fe80003800200 */
[----:B------:R-:W-:Y:S05]  /*7990*/  @!P1 BRA `(.L_x_128) ;  /* 0x0000000000409947 */ /* 0x000fea0003800000 */
[----:B------:R-:W5:Y:S01]  /*79a0*/  LDCU.64 UR8, c[0x4][0x70] ;  /* 0x01000e00ff0877ac */ /* 0x000f620008000a00 */
[----:B------:R-:W-:Y:S01]  /*79b0*/  MOV R3, 0x0 ;  /* 0x0000000000037802 */ /* 0x000fe20000000f00 */
[----:B------:R-:W-:Y:S02]  /*79c0*/  HFMA2 R12, -RZ, RZ, 0, 5.9604644775390625e-08 ;  /* 0x00000001ff0c7431 */ /* 0x000fe400000001ff */
[----:B------:R-:W-:Y:S02]  /*79d0*/  IMAD.MOV.U32 R8, RZ, RZ, 0x192 ;  /* 0x00000192ff087424 */ /* 0x000fe400078e00ff */
[----:B------:R-:W-:Y:S01]  /*79e0*/  IMAD.MOV.U32 R13, RZ, RZ, RZ ;  /* 0x000000ffff0d7224 */ /* 0x000fe200078e00ff */
[----:B------:R-:W3:Y:S01]  /*79f0*/  LDCU.64 UR6, c[0x4][0x78] ;  /* 0x01000f00ff0677ac */ /* 0x000ee20008000a00 */
[----:B-1----:R-:W1:Y:S01]  /*7a00*/  LDC.64 R2, c[0x4][R3] ;  /* 0x0100000003027b82 */ /* 0x002e620000000a00 */
[----:B------:R-:W4:Y:S01]  /*7a10*/  LDCU.64 UR4, c[0x4][0x10] ;  /* 0x01000200ff0477ac */ /* 0x000f220008000a00 */
[----:B-----5:R-:W-:Y:S01]  /*7a20*/  MOV R5, UR9 ;  /* 0x0000000900057c02 */ /* 0x020fe20008000f00 */
[----:B--2---:R-:W-:Y:S01]  /*7a30*/  IMAD.U32 R4, RZ, RZ, UR8 ;  /* 0x00000008ff047e24 */ /* 0x004fe2000f8e00ff */
[----:B---3--:R-:W-:Y:S01]  /*7a40*/  MOV R7, UR7 ;  /* 0x0000000700077c02 */ /* 0x008fe20008000f00 */
[----:B------:R-:W-:Y:S01]  /*7a50*/  IMAD.U32 R6, RZ, RZ, UR6 ;  /* 0x00000006ff067e24 */ /* 0x000fe2000f8e00ff */
[----:B----4-:R-:W-:Y:S01]  /*7a60*/  MOV R11, UR5 ;  /* 0x00000005000b7c02 */ /* 0x010fe20008000f00 */
[----:B------:R-:W-:Y:S02]  /*7a70*/  IMAD.U32 R10, RZ, RZ, UR4 ;  /* 0x00000004ff0a7e24 */ /* 0x000fe4000f8e00ff */
[----:B------:R-:W-:Y:S07]  /*7a80*/  LEPC R20, `(.L_x_128) ;  /* 0x000000001014794e */ /* 0x000fee0000000000 */
[----:B-1----:R-:W-:Y:S05]  /*7a90*/  CALL.ABS.NOINC R2 ;  /* 0x0000000002007343 */ /* 0x002fea0003c00000 */
.L_x_128:
[----:B------:R-:W-:Y:S05]  /*7aa0*/  BSYNC.RECONVERGENT B6 ;  /* 0x0000000000067941 */ /* 0x000fea0003800200 */
.L_x_127:
[-C--:B---3--:R-:W-:Y:S01]  /*7ab0*/  F2FP.F16.E4M3.UNPACK_B R42, R76.reuse ;  /* 0x0000004cff2a723e */ /* 0x088fe200020006ff */
[----:B------:R-:W-:Y:S05]  /*7ac0*/  WARPSYNC.ALL ;  /* 0x0000000000007948 */ /* 0x000fea0003800000 */
[----:B------:R-:W-:Y:S01]  /*7ad0*/  R2UR UR4, R39 ;  /* 0x00000000270472ca */ /* 0x000fe200000e0000 */
[--C-:B------:R-:W-:Y:S01]  /*7ae0*/  HADD2.F32 R40, -RZ, R42.reuse.H0_H0 ;  /* 0x2000002aff287230 */ /* 0x100fe20000004100 */
[----:B------:R-:W-:Y:S01]  /*7af0*/  F2FP.F16.E4M3.UNPACK_B R44, R76.H1 ;  /* 0x0000004cff2c723e */ /* 0x000fe200030006ff */
[----:B------:R-:W-:Y:S01]  /*7b00*/  HADD2.F32 R43, -RZ, R42.H1_H1 ;  /* 0x3000002aff2b7230 */ /* 0x000fe20000004100 */
[-C--:B------:R-:W-:Y:S01]  /*7b10*/  F2FP.F16.E4M3.UNPACK_B R46, R77.reuse ;  /* 0x0000004dff2e723e */ /* 0x080fe200020006ff */
[----:B------:R-:W-:Y:S01]  /*7b20*/  BSSY.RECONVERGENT B0, `(.L_x_129) ;  /* 0x00000a3000007945 */ /* 0x000fe20003800200 */
[----:B------:R-:W-:Y:S01]  /*7b30*/  F2FP.F16.E4M3.UNPACK_B R48, R77.H1 ;  /* 0x0000004dff30723e */ /* 0x000fe200030006ff */
[--C-:B------:R-:W-:Y:S01]  /*7b40*/  HADD2.F32 R42, -RZ, R44.reuse.H0_H0 ;  /* 0x2000002cff2a7230 */ /* 0x100fe20000004100 */
[-C--:B------:R-:W-:Y:S01]  /*7b50*/  F2FP.F16.E4M3.UNPACK_B R50, R78.reuse ;  /* 0x0000004eff32723e */ /* 0x080fe200020006ff */
[----:B------:R-:W-:Y:S01]  /*7b60*/  HADD2.F32 R44, -RZ, R44.H1_H1 ;  /* 0x3000002cff2c7230 */ /* 0x000fe20000004100 */
[----:B------:R-:W-:Y:S01]  /*7b70*/  F2FP.F16.E4M3.UNPACK_B R52, R78.H1 ;  /* 0x0000004eff34723e */ /* 0x000fe200030006ff */
[--C-:B------:R-:W-:Y:S01]  /*7b80*/  HADD2.F32 R45, -RZ, R46.reuse.H0_H0 ;  /* 0x2000002eff2d7230 */ /* 0x100fe20000004100 */
[-C--:B------:R-:W-:Y:S01]  /*7b90*/  F2FP.F16.E4M3.UNPACK_B R54, R79.reuse ;  /* 0x0000004fff36723e */ /* 0x080fe200020006ff */
[----:B-12---:R-:W1:Y:S01]  /*7ba0*/  LDTM.x32 R4, tmem[UR4] ;  /* 0x00000004000479ee */ /* 0x006e6200082c0000 */
[----:B------:R-:W-:Y:S01]  /*7bb0*/  F2FP.F16.E4M3.UNPACK_B R56, R79.H1 ;  /* 0x0000004fff38723e */ /* 0x000fe200030006ff */
[----:B------:R-:W-:Y:S01]  /*7bc0*/  HADD2.F32 R46, -RZ, R46.H1_H1 ;  /* 0x3000002eff2e7230 */ /* 0x000fe20000004100 */
[----:B----4-:R-:W-:Y:S01]  /*7bd0*/  F2FP.F16.E4M3.UNPACK_B R58, R80 ;  /* 0x00000050ff3a723e */ /* 0x010fe200020006ff */
[--C-:B------:R-:W-:Y:S01]  /*7be0*/  HADD2.F32 R49, -RZ, R50.reuse.H0_H0 ;  /* 0x20000032ff317230 */ /* 0x100fe20000004100 */
[----:B------:R-:W-:Y:S01]  /*7bf0*/  ISETP.NE.AND P6, PT, R104, RZ, PT ;  /* 0x000000ff6800720c */ /* 0x000fe20003fc5270 */
[----:B------:R-:W-:Y:S01]  /*7c00*/  HADD2.F32 R50, -RZ, R50.H1_H1 ;  /* 0x30000032ff327230 */ /* 0x000fe20000004100 */
[----:B------:R-:W-:Y:S01]  /*7c10*/  IADD3 R116, PT, PT, R95, UR44, RZ ;  /* 0x0000002c5f747c10 */ /* 0x000fe2000fffe0ff */
[--C-:B------:R-:W-:Y:S01]  /*7c20*/  HADD2.F32 R53, -RZ, R54.reuse.H0_H0 ;  /* 0x20000036ff357230 */ /* 0x100fe20000004100 */
[----:B------:R-:W-:Y:S01]  /*7c30*/  LOP3.LUT P5, RZ, R73, 0x80, RZ, 0xc0, !PT ;  /* 0x0000008049ff7812 */ /* 0x000fe200078ac0ff */
[----:B------:R-:W-:Y:S01]  /*7c40*/  HADD2.F32 R54, -RZ, R54.H1_H1 ;  /* 0x30000036ff367230 */ /* 0x000fe20000004100 */
[----:B------:R-:W-:Y:S01]  /*7c50*/  F2FP.F16.E4M3.UNPACK_B R62, R81 ;  /* 0x00000051ff3e723e */ /* 0x000fe200020006ff */
[--C-:B------:R-:W-:Y:S01]  /*7c60*/  HADD2.F32 R57, -RZ, R58.reuse.H0_H0 ;  /* 0x2000003aff397230 */ /* 0x100fe20000004100 */
[----:B------:R-:W-:Y:S01]  /*7c70*/  F2FP.F16.E4M3.UNPACK_B R66, R82 ;  /* 0x00000052ff42723e */ /* 0x000fe200020006ff */
[----:B------:R-:W-:Y:S01]  /*7c80*/  HADD2.F32 R58, -RZ, R58.H1_H1 ;  /* 0x3000003aff3a7230 */ /* 0x000fe20000004100 */
[----:B------:R-:W-:Y:S01]  /*7c90*/  F2FP.F16.E4M3.UNPACK_B R70, R83 ;  /* 0x00000053ff46723e */ /* 0x000fe200020006ff */
[--C-:B------:R-:W-:Y:S01]  /*7ca0*/  HADD2.F32 R61, -RZ, R62.reuse.H0_H0 ;  /* 0x2000003eff3d7230 */ /* 0x100fe20000004100 */
[----:B------:R-:W-:Y:S01]  /*7cb0*/  F2FP.F16.E4M3.UNPACK_B R60, R80.H1 ;  /* 0x00000050ff3c723e */ /* 0x000fe200030006ff */
[----:B------:R-:W-:Y:S01]  /*7cc0*/  HADD2.F32 R62, -RZ, R62.H1_H1 ;  /* 0x3000003eff3e7230 */ /* 0x000fe20000004100 */
[----:B------:R-:W-:Y:S01]  /*7cd0*/  F2FP.F16.E4M3.UNPACK_B R64, R81.H1 ;  /* 0x00000051ff40723e */ /* 0x000fe200030006ff */
[--C-:B------:R-:W-:Y:S01]  /*7ce0*/  HADD2.F32 R65, -RZ, R66.reuse.H0_H0 ;  /* 0x20000042ff417230 */ /* 0x100fe20000004100 */
[----:B------:R-:W-:Y:S01]  /*7cf0*/  F2FP.F16.E4M3.UNPACK_B R68, R82.H1 ;  /* 0x00000052ff44723e */ /* 0x000fe200030006ff */
[----:B------:R-:W-:Y:S01]  /*7d00*/  HADD2.F32 R66, -RZ, R66.H1_H1 ;  /* 0x30000042ff427230 */ /* 0x000fe20000004100 */
[----:B------:R-:W-:Y:S01]  /*7d10*/  F2FP.F16.E4M3.UNPACK_B R72, R83.H1 ;  /* 0x00000053ff48723e */ /* 0x000fe200030006ff */
[C---:B-1----:R-:W-:Y:S01]  /*7d20*/  FMUL R0, R38.reuse, R4 ;  /* 0x0000000426007220 */ /* 0x042fe20000400000 */
[C---:B------:R-:W-:Y:S01]  /*7d30*/  FMUL R2, R38.reuse, R5 ;  /* 0x0000000526027220 */ /* 0x040fe20000400000 */
[C---:B------:R-:W-:Y:S01]  /*7d40*/  FMUL R4, R38.reuse, R8 ;  /* 0x0000000826047220 */ /* 0x040fe20000400000 */
[C---:B------:R-:W-:Y:S01]  /*7d50*/  FMUL R5, R38.reuse, R9 ;  /* 0x0000000926057220 */ /* 0x040fe20000400000 */
[C---:B------:R-:W-:Y:S01]  /*7d60*/  FFMA R0, R41.reuse, R40, R0 ;  /* 0x0000002829007223 */ /* 0x040fe20000000000 */
[----:B------:R-:W-:Y:S01]  /*7d70*/  FFMA R2, R41, R43, R2 ;  /* 0x0000002b29027223 */ /* 0x000fe20000000002 */
[C---:B------:R-:W-:Y:S01]  /*7d80*/  FMUL R8, R38.reuse, R12 ;  /* 0x0000000c26087220 */ /* 0x040fe20000400000 */
        /* <DEDUP_REMOVED lines=9> */
[--C-:B------:R-:W-:Y:S02]  /*7e20*/  HADD2.F32 R69, -RZ, R70.reuse.H0_H0 ;  /* 0x20000046ff457230 */ /* 0x100fe40000004100 */
[C---:B------:R-:W-:Y:S01]  /*7e30*/  FMUL R28, R38.reuse, R32 ;  /* 0x00000020261c7220 */ /* 0x040fe20000400000 */
[----:B------:R-:W-:Y:S02]  /*7e40*/  HADD2.F32 R70, -RZ, R70.H1_H1 ;  /* 0x30000046ff467230 */ /* 0x000fe40000004100 */
[C---:B------:R-:W-:Y:S01]  /*7e50*/  FMUL R29, R38.reuse, R33 ;  /* 0x00000021261d7220 */ /* 0x040fe20000400000 */
[C---:B------:R-:W-:Y:S01]  /*7e60*/  FMUL R3, R38.reuse, R6 ;  /* 0x0000000626037220 */ /* 0x040fe20000400000 */
[C---:B------:R-:W-:Y:S01]  /*7e70*/  FMUL R7, R38.reuse, R7 ;  /* 0x0000000726077220 */ /* 0x040fe20000400000 */
[--C-:B------:R-:W-:Y:S02]  /*7e80*/  HADD2.F32 R47, -RZ, R48.reuse.H0_H0 ;  /* 0x20000030ff2f7230 */ /* 0x100fe40000004100 */
[C---:B------:R-:W-:Y:S01]  /*7e90*/  FMUL R6, R38.reuse, R10 ;  /* 0x0000000a26067220 */ /* 0x040fe20000400000 */
[----:B------:R-:W-:Y:S01]  /*7ea0*/  ISETP.NE.AND P0, PT, R97, RZ, PT ;  /* 0x000000ff6100720c */ /* 0x000fe20003f05270 */
[C---:B------:R-:W-:Y:S01]  /*7eb0*/  FFMA R3, R41.reuse, R42, R3 ;  /* 0x0000002a29037223 */ /* 0x040fe20000000003 */
[----:B------:R-:W-:Y:S02]  /*7ec0*/  HADD2.F32 R48, -RZ, R48.H1_H1 ;  /* 0x30000030ff307230 */ /* 0x000fe40000004100 */
[C---:B------:R-:W-:Y:S01]  /*7ed0*/  FFMA R7, R41.reuse, R44, R7 ;  /* 0x0000002c29077223 */ /* 0x040fe20000000007 */
[C---:B------:R-:W-:Y:S01]  /*7ee0*/  FMUL R11, R38.reuse, R11 ;  /* 0x0000000b260b7220 */ /* 0x040fe20000400000 */
[C---:B------:R-:W-:Y:S01]  /*7ef0*/  FFMA R4, R41.reuse, R45, R4 ;  /* 0x0000002d29047223 */ /* 0x040fe20000000004 */
[----:B------:R-:W-:Y:S01]  /*7f00*/  FFMA R5, R41, R46, R5 ;  /* 0x0000002e29057223 */ /* 0x000fe20000000005 */
[--C-:B------:R-:W-:Y:S01]  /*7f10*/  HADD2.F32 R51, -RZ, R52.reuse.H0_H0 ;  /* 0x20000034ff337230 */ /* 0x100fe20000004100 */
[----:B------:R-:W-:Y:S01]  /*7f20*/  F2FP.SATFINITE.E4M3.F32.PACK_AB_MERGE_C R105, R7, R3, RZ ;  /* 0x000000030769723e */ /* 0x000fe200048070ff */
[C---:B------:R-:W-:Y:S01]  /*7f30*/  FFMA R6, R41.reuse, R47, R6 ;  /* 0x0000002f29067223 */ /* 0x040fe20000000006 */
[----:B------:R-:W-:Y:S02]  /*7f40*/  HADD2.F32 R52, -RZ, R52.H1_H1 ;  /* 0x30000034ff347230 */ /* 0x000fe40000004100 */
[----:B------:R-:W-:Y:S01]  /*7f50*/  FMUL R10, R38, R14 ;  /* 0x0000000e260a7220 */ /* 0x000fe20000400000 */
[----:B------:R-:W-:Y:S01]  /*7f60*/  F2FP.SATFINITE.E4M3.F32.PACK_AB_MERGE_C R104, R2, R0, R105 ;  /* 0x000000000268723e */ /* 0x000fe20004807069 */
[C---:B------:R-:W-:Y:S01]  /*7f70*/  FFMA R11, R41.reuse, R48, R11 ;  /* 0x00000030290b7223 */ /* 0x040fe2000000000b */
[C---:B------:R-:W-:Y:S01]  /*7f80*/  FMUL R15, R38.reuse, R15 ;  /* 0x0000000f260f7220 */ /* 0x040fe20000400000 */
[C---:B------:R-:W-:Y:S01]  /*7f90*/  FFMA R8, R41.reuse, R49, R8 ;  /* 0x0000003129087223 */ /* 0x040fe20000000008 */
[----:B------:R-:W-:Y:S01]  /*7fa0*/  FFMA R9, R41, R50, R9 ;  /* 0x0000003229097223 */ /* 0x000fe20000000009 */
[--C-:B------:R-:W-:Y:S01]  /*7fb0*/  HADD2.F32 R55, -RZ, R56.reuse.H0_H0 ;  /* 0x20000038ff377230 */ /* 0x100fe20000004100 */
[----:B------:R-:W-:Y:S01]  /*7fc0*/  F2FP.SATFINITE.E4M3.F32.PACK_AB_MERGE_C R106, R11, R6, RZ ;  /* 0x000000060b6a723e */ /* 0x000fe200048070ff */
[----:B------:R-:W-:Y:S01]  /*7fd0*/  FFMA R10, R41, R51, R10 ;  /* 0x00000033290a7223 */ /* 0x000fe2000000000a */
[----:B------:R-:W-:Y:S02]  /*7fe0*/  HADD2.F32 R56, -RZ, R56.H1_H1 ;  /* 0x30000038ff387230 */ /* 0x000fe40000004100 */
[C---:B------:R-:W-:Y:S01]  /*7ff0*/  FMUL R14, R38.reuse, R18 ;  /* 0x00000012260e7220 */ /* 0x040fe20000400000 */
        /* <DEDUP_REMOVED lines=19> */
[C---:B------:R-:W-:Y:S01]  /*8130*/  FMUL R22, R38.reuse, R26 ;  /* 0x0000001a26167220 */ /* 0x040fe20000400000 */
[C---:B------:R-:W-:Y:S01]  /*8140*/  FFMA R23, R41.reuse, R60, R23 ;  /* 0x0000003c29177223 */ /* 0x040fe20000000017 */
[C---:B------:R-:W-:Y:S01]  /*8150*/  FMUL R27, R38.reuse, R27 ;  /* 0x0000001b261b7220 */ /* 0x040fe20000400000 */
[C---:B------:R-:W-:Y:S01]  /*8160*/  FFMA R20, R41.reuse, R61, R20 ;  /* 0x0000003d29147223 */ /* 0x040fe20000000014 */
[C---:B------:R-:W-:Y:S01]  /*8170*/  FFMA R21, R41.reuse, R62, R21 ;  /* 0x0000003e29157223 */ /* 0x040fe20000000015 */
[--C-:B------:R-:W-:Y:S02]  /*8180*/  HADD2.F32 R67, -RZ, R68.reuse.H0_H0 ;  /* 0x20000044ff437230 */ /* 0x100fe40000004100 */
        /* <DEDUP_REMOVED lines=12> */
[----:B------:R-:W-:Y:S01]  /*8250*/  FMUL R35, R38, R35 ;  /* 0x0000002326237220 */ /* 0x000fe20000400000 */
[C---:B------:R-:W-:Y:S01]  /*8260*/  FFMA R28, R41.reuse, R69, R28 ;  /* 0x00000045291c7223 */ /* 0x040fe2000000001c */
[C---:B------:R-:W-:Y:S01]  /*8270*/  FFMA R29, R41.reuse, R70, R29 ;  /* 0x00000046291d7223 */ /* 0x040fe2000000001d */
[----:B------:R-:W-:Y:S01]  /*8280*/  FFMA R30, R41, R71, R30 ;  /* 0x00000047291e7223 */ /* 0x000fe2000000001e */
[----:B------:R-:W-:Y:S01]  /*8290*/  F2FP.SATFINITE.E4M3.F32.PACK_AB_MERGE_C R107, R13, R12, R108 ;  /* 0x0000000c0d6b723e */ /* 0x000fe2000480706c */
[----:B------:R-:W-:Y:S01]  /*82a0*/  FFMA R35, R41, R72, R35 ;  /* 0x0000004829237223 */ /* 0x000fe20000000023 */
[----:B------:R-:W-:Y:S02]  /*82b0*/  MOV R108, 0x10 ;  /* 0x00000010006c7802 */ /* 0x000fe40000000f00 */
[----:B------:R-:W-:Y:S01]  /*82c0*/  F2FP.SATFINITE.E4M3.F32.PACK_AB_MERGE_C R112, R23, R18, RZ ;  /* 0x000000121770723e */ /* 0x000fe200048070ff */
[----:B------:R1:W-:Y:S01]  /*82d0*/  STS.128 [R95+UR44+0x2300], R104 ;  /* 0x002300685f007988 */ /* 0x0003e20008000c2c */
[----:B------:R-:W-:Y:S02]  /*82e0*/  F2FP.SATFINITE.E4M3.F32.PACK_AB_MERGE_C R113, R27, R22, RZ ;  /* 0x000000161b71723e */ /* 0x000fe400048070ff */
[----:B------:R-:W-:Y:S02]  /*82f0*/  F2FP.SATFINITE.E4M3.F32.PACK_AB_MERGE_C R114, R31, R26, RZ ;  /* 0x0000001a1f72723e */ /* 0x000fe400048070ff */
[----:B------:R-:W-:Y:S02]  /*8300*/  F2FP.SATFINITE.E4M3.F32.PACK_AB_MERGE_C R117, R35, R30, RZ ;  /* 0x0000001e2375723e */ /* 0x000fe400048070ff */
[----:B------:R-:W-:Y:S02]  /*8310*/  SEL R111, R108, 0xfffffff0, !P5 ;  /* 0xfffffff06c6f7807 */ /* 0x000fe40006800000 */
[----:B------:R-:W-:Y:S02]  /*8320*/  F2FP.SATFINITE.E4M3.F32.PACK_AB_MERGE_C R112, R17, R16, R112 ;  /* 0x000000101170723e */ /* 0x000fe40004807070 */
[----:B------:R-:W-:Y:S02]  /*8330*/  F2FP.SATFINITE.E4M3.F32.PACK_AB_MERGE_C R113, R21, R20, R113 ;  /* 0x000000141571723e */ /* 0x000fe40004807071 */
[----:B------:R-:W-:Y:S02]  /*8340*/  F2FP.SATFINITE.E4M3.F32.PACK_AB_MERGE_C R114, R25, R24, R114 ;  /* 0x000000181972723e */ /* 0x000fe40004807072 */
[----:B------:R-:W-:Y:S02]  /*8350*/  F2FP.SATFINITE.E4M3.F32.PACK_AB_MERGE_C R115, R29, R28, R117 ;  /* 0x0000001c1d73723e */ /* 0x000fe40004807075 */
[----:B------:R-:W-:Y:S02]  /*8360*/  IADD3 R108, PT, PT, R116, R111, RZ ;  /* 0x0000006f746c7210 */ /* 0x000fe40007ffe0ff */
[----:B------:R-:W-:Y:S02]  /*8370*/  LEA R116, R92, UR44, 0x3 ;  /* 0x0000002c5c747c11 */ /* 0x000fe4000f8e18ff */
[----:B------:R-:W-:Y:S01]  /*8380*/  @P6 SHF.L.U32 R117, R91, 0x1f, RZ ;  /* 0x0000001f5b756819 */ /* 0x000fe200000006ff */
[----:B------:R1:W-:Y:S01]  /*8390*/  STS.128 [R108+0x2300], R112 ;  /* 0x002300706c007388 */ /* 0x0003e20000000c00 */
[----:B------:R-:W-:Y:S01]  /*83a0*/  @!PT LDS RZ, [RZ] ;  /* 0x00000000fffff984 */ /* 0x000fe20000000800 */
[----:B------:R-:W-:Y:S01]  /*83b0*/  @!PT LDS RZ, [RZ] ;  /* 0x00000000fffff984 */ /* 0x000fe20000000800 */
[----:B------:R-:W-:Y:S01]  /*83c0*/  @!PT LDS RZ, [RZ] ;  /* 0x00000000fffff984 */ /* 0x000fe20000000800 */
[----:B------:R-:W-:Y:S01]  /*83d0*/  @!PT LDS RZ, [RZ] ;  /* 0x00000000fffff984 */ /* 0x000fe20000000800 */
[----:B------:R2:W-:Y:S07]  /*83e0*/  MEMBAR.ALL.CTA ;  /* 0x0000000000007992 */ /* 0x0005ee0000008000 */
[----:B--2---:R-:W2:Y:S02]  /*83f0*/  FENCE.VIEW.ASYNC.S ;  /* 0x00000000000073c6 */ /* 0x004ea40000000000 */
[----:B--2---:R-:W-:Y:S06]  /*8400*/  BAR.SYNC.DEFER_BLOCKING 0x1, 0x80 ;  /* 0x0042000000007b1d */ /* 0x004fec0000010000 */
[----:B------:R-:W-:Y:S05]  /*8410*/  @P0 BRA `(.L_x_130) ;  /* 0x00000000004c0947 */ /* 0x000fea0003800000 */
[----:B------:R-:W2:Y:S01]  /*8420*/  LDCU.64 UR14, c[0x0][0x348] ;  /* 0x00006900ff0e77ac */ /* 0x000ea20008000a00 */
[----:B------:R-:W-:Y:S02]  /*8430*/  R2UR UR10, R102 ;  /* 0x00000000660a72ca */ /* 0x000fe400000e0000 */
[----:B------:R-:W-:Y:S01]  /*8440*/  R2UR UR11, R101 ;  /* 0x00000000650b72ca */ /* 0x000fe200000e0000 */
[----:B------:R-:W-:Y:S01]  /*8450*/  UIADD3 UR4, UPT, UPT, UR44, 0x2300, URZ ;  /* 0x000023002c047890 */ /* 0x000fe2000fffe0ff */
[----:B------:R-:W-:Y:S01]  /*8460*/  R2UR UR12, R99 ;  /* 0x00000000630c72ca */ /* 0x000fe200000e0000 */
[----:B------:R-:W-:Y:S01]  /*8470*/  UMOV UR9, UR45 ;  /* 0x0000002d00097c82 */ /* 0x000fe20008000000 */
[----:B------:R-:W-:Y:S01]  /*8480*/  R2UR UR13, R100 ;  /* 0x00000000640d72ca */ /* 0x000fe200000e0000 */
[----:B------:R-:W-:Y:S02]  /*8490*/  UIADD3 UR6, UPT, UPT, UR44, 0x2b00, URZ ;  /* 0x00002b002c067890 */ /* 0x000fe4000fffe0ff */
[----:B------:R-:W-:Y:S01]  /*84a0*/  IMAD.U32 R96, RZ, RZ, UR4 ;  /* 0x00000004ff607e24 */ /* 0x000fe2000f8e00ff */
[----:B------:R-:W-:Y:S04]  /*84b0*/  UIADD3 UR7, UPT, UPT, UR45, 0x40, URZ ;  /* 0x000000402d077890 */ /* 0x000fe8000fffe0ff */
[----:B------:R-:W-:Y:S01]  /*84c0*/  R2UR UR8, R96 ;  /* 0x00000000600872ca */ /* 0x000fe200000e0000 */
[----:B--2---:R-:W-:Y:S04]  /*84d0*/  UIADD3 UR4, UP0, UPT, UR14, 0x780, URZ ;  /* 0x000007800e047890 */ /* 0x004fe8000ff1e0ff */
[----:B------:R-:W-:Y:S09]  /*84e0*/  UIADD3.X UR5, UPT, UPT, URZ, UR15, URZ, UP0, !UPT ;  /* 0x0000000fff057290 */ /* 0x000ff200087fe4ff */
[----:B------:R2:W-:Y:S02]  /*84f0*/  UTMASTG.5D.IM2COL [UR8], [UR4] ;  /* 0x00000008040073b5 */ /* 0x0005e40008060000 */
[----:B--2---:R-:W-:Y:S01]  /*8500*/  UMOV UR8, UR6 ;  /* 0x0000000600087c82 */ /* 0x004fe20008000000 */
[----:B------:R-:W-:Y:S02]  /*8510*/  UMOV UR9, UR7 ;  /* 0x0000000700097c82 */ /* 0x000fe40008000000 */
[----:B------:R2:W-:Y:S01]  /*8520*/  UTMASTG.5D.IM2COL [UR8], [UR4] ;  /* 0x00000008040073b5 */ /* 0x0005e20008060000 */
[----:B------:R0:W-:Y:S01]  /*8530*/  UTMACMDFLUSH ;  /* 0x00000000000079b7 */ /* 0x0001e20000000000 */
[----:B--2---:R-:W-:Y:S04]  /*8540*/  DEPBAR.LE SB0, 0x1 ;  /* 0x000080400000791a */ /* 0x004fe80000000000 */
.L_x_130:
[----:B------:R-:W-:Y:S05]  /*8550*/  BSYNC.RECONVERGENT B0 ;  /* 0x0000000000007941 */ /* 0x000fea0003800200 */
.L_x_129:
[----:B------:R-:W-:Y:S06]  /*8560*/  BAR.SYNC.DEFER_BLOCKING 0x1, 0x80 ;  /* 0x0042000000007b1d */ /* 0x000fec0000010000 */
[----:B------:R-:W2:Y:S01]  /*8570*/  @P6 SYNCS.PHASECHK.TRANS64.TRYWAIT P0, [R116+URZ+0x1a0], R117 ;  /* 0x0001a075740065a7 */ /* 0x000ea200080011ff */
[----:B------:R-:W-:Y:S01]  /*8580*/  BSSY B1, `(.L_x_131) ;  /* 0x0000020000017945 */ /* 0x000fe20003800000 */
[----:B--2---:R-:W-:Y:S03]  /*8590*/  @P6 SEL R109, RZ, 0x1, !P0 ;  /* 0x00000001ff6d6807 */ /* 0x004fe60004000000 */
[----:B------:R-:W-:Y:S05]  /*85a0*/  @!P6 BRA `(.L_x_132) ;  /* 0x000000000074e947 */ /* 0x000fea0003800000 */
[----:B------:R-:W-:Y:S01]  /*85b0*/  ISETP.NE.AND P1, PT, R110, RZ, PT ;  /* 0x000000ff6e00720c */ /* 0x000fe20003f25270 */
[----:B------:R-:W2:Y:S01]  /*85c0*/  S2R R0, SR_CgaCtaId ;  /* 0x0000000000007919 */ /* 0x000ea20000008800 */
[----:B------:R-:W-:Y:S01]  /*85d0*/  ISETP.NE.AND P0, PT, R109, RZ, PT ;  /* 0x000000ff6d00720c */ /* 0x000fe20003f05270 */
[----:B------:R-:W-:Y:S10]  /*85e0*/  BSSY B0, `(.L_x_133) ;  /* 0x0000008000007945 */ /* 0x000ff40003800000 */
[----:B------:R-:W-:Y:S05]  /*85f0*/  @P1 IMAD R2, R92, 0x1000, R95 ;  /* 0x000010005c021824 */ /* 0x000fea00078e025f */
[----:B------:R-:W-:Y:S05]  /*8600*/  @P1 IADD3 R4, PT, PT, R2, UR44, RZ ;  /* 0x0000002c02041c10 */ /* 0x000fea000fffe0ff */
[----:B------:R-:W-:Y:S01]  /*8610*/  @P1 IMAD.IADD R4, R4, 0x1, R111 ;  /* 0x0000000104041824 */ /* 0x000fe200078e026f */
[----:B------:R-:W-:Y:S06]  /*8620*/  @P0 BRA `(.L_x_134) ;  /* 0x00000000000c0947 */ /* 0x000fec0003800000 */
[----:B------:R-:W-:Y:S04]  /*8630*/  SHF.L.U32 R3, R91, 0x1f, RZ ;  /* 0x0000001f5b037819 */ /* 0x000fe800000006ff */
[----:B------:R-:W3:Y:S02]  /*8640*/  SYNCS.PHASECHK.TRANS64.TRYWAIT P0, [R116+URZ+0x1a0], R3 ;  /* 0x0001a003740075a7 */ /* 0x000ee400080011ff */
[----:B---3--:R-:W-:Y:S05]  /*8650*/  @!P0 BRA `(.L_x_135) ;  /* 0x0000001c00c08947 */ /* 0x008fea0003800000 */
.L_x_134:
[----:B------:R-:W-:Y:S05]  /*8660*/  BSYNC B0 ;  /* 0x0000000000007941 */ /* 0x000fea0003800000 */
.L_x_133:
[----:B------:R-:W-:Y:S01]  /*8670*/  ISETP.NE.AND P0, PT, R110, RZ, PT ;  /* 0x000000ff6e00720c */ /* 0x000fe20003f05270 */
[----:B---3--:R-:W-:Y:S02]  /*8680*/  VIADD R3, R116, 0x1b0 ;  /* 0x000001b074037836 */ /* 0x008fe40000000000 */
[----:B------:R-:W-:Y:S03]  /*8690*/  VIADD R92, R92, 0x1 ;  /* 0x000000015c5c7836 */ /* 0x000fe60000000000 */
[----:B--2---:R-:W-:Y:S07]  /*86a0*/  PRMT R0, R0, 0x654, R3 ;  /* 0x0000065400007816 */ /* 0x004fee0000000003 */
[----:B------:R2:W3:Y:S04]  /*86b0*/  @P0 LDS.128 R76, [R2+UR44+0x300] ;  /* 0x0003002c024c0984 */ /* 0x0004e80008000c00 */
[----:B------:R2:W4:Y:S01]  /*86c0*/  @P0 LDS.128 R80, [R4+0x300] ;  /* 0x0003000004500984 */ /* 0x0005220000000c00 */
[C---:B------:R-:W-:Y:S01]  /*86d0*/  ISETP.NE.AND P0, PT, R92.reuse, 0x2, PT ;  /* 0x000000025c00780c */ /* 0x040fe20003f05270 */
[----:B------:R-:W-:Y:S01]  /*86e0*/  @!PT LDS RZ, [RZ] ;  /* 0x00000000fffff984 */ /* 0x000fe20000000800 */
[----:B------:R-:W-:Y:S01]  /*86f0*/  @!PT LDS RZ, [RZ] ;  /* 0x00000000fffff984 */ /* 0x000fe20000000800 */
[----:B------:R-:W-:Y:S01]  /*8700*/  @!PT LDS RZ, [RZ] ;  /* 0x00000000fffff984 */ /* 0x000fe20000000800 */
[----:B------:R-:W-:Y:S01]  /*8710*/  @!PT LDS RZ, [RZ] ;  /* 0x00000000fffff984 */ /* 0x000fe20000000800 */
[----:B------:R5:W-:Y:S06]  /*8720*/  MEMBAR.ALL.CTA ;  /* 0x0000000000007992 */ /* 0x000bec0000008000 */
[----:B-----5:R-:W5:Y:S01]  /*8730*/  FENCE.VIEW.ASYNC.S ;  /* 0x00000000000073c6 */ /* 0x020f620000000000 */
[----:B------:R-:W-:Y:S01]  /*8740*/  SEL R92, R92, RZ, P0 ;  /* 0x000000ff5c5c7207 */ /* 0x000fe20000000000 */
[----:B-----5:R5:W-:Y:S02]  /*8750*/  SYNCS.ARRIVE.TRANS64.RED.A1T0 RZ, [R0+URZ], RZ ;  /* 0x000000ff00ff79a7 */ /* 0x020be400081004ff */
[----:B-----5:R-:W-:Y:S04]  /*8760*/  SEL R0, RZ, 0x1, P0 ;  /* 0x00000001ff007807 */ /* 0x020fe80000000000 */
[----:B--23--:R-:W-:Y:S02]  /*8770*/  LOP3.LUT R91, R91, R0, RZ, 0x3c, !PT ;  /* 0x000000005b5b7212 */ /* 0x00cfe400078e3cff */
.L_x_132:
[----:B------:R-:W-:Y:S05]  /*8780*/  BSYNC B1 ;  /* 0x0000000000017941 */ /* 0x000fea0003800000 */
.L_x_131:
[----:B------:R-:W-:Y:S05]  /*8790*/  VIADD R0, R39, 0x20 ;  /* 0x0000002027007836 */ /* 0x000fea0000000000 */
[----:B------:R-:W-:Y:S04]  /*87a0*/  SHF.R.U32.HI R0, RZ, 0x15, R0 ;  /* 0x00000015ff007819 */ /* 0x000fe80000011600 */
[----:B------:R-:W-:Y:S11]  /*87b0*/  LOP3.LUT P0, RZ, R0, 0x3, R87, 0x48, !PT ;  /* 0x0000000300ff7812 */ /* 0x000ff60007804857 */
[----:B------:R-:W-:Y:S02]  /*87c0*/  @!UPT UIADD3 URZ, UPT, UPT, URZ, URZ, URZ ;  /* 0x000000fffffff290 */ /* 0x000fe4000fffe0ff */
[----:B------:R-:W-:Y:S05]  /*87d0*/  @!P0 BRA `(.L_x_136) ;  /* 0x0000000000408947 */ /* 0x000fea0003800000 */
[----:B------:R-:W2:Y:S01]  /*87e0*/  LDCU.64 UR8, c[0x4][0x70] ;  /* 0x01000e00ff0877ac */ /* 0x000ea20008000a00 */
[----:B------:R-:W-:Y:S01]  /*87f0*/  MOV R3, 0x0 ;  /* 0x0000000000037802 */ /* 0x000fe20000000f00 */
[----:B------:R-:W-:Y:S02]  /*8800*/  HFMA2 R12, -RZ, RZ, 0, 5.9604644775390625e-08 ;  /* 0x00000001ff0c7431 */ /* 0x000fe400000001ff */
[----:B------:R-:W-:Y:S02]  /*8810*/  IMAD.MOV.U32 R8, RZ, RZ, 0x192 ;  /* 0x00000192ff087424 */ /* 0x000fe400078e00ff */
[----:B------:R-:W-:Y:S01]  /*8820*/  IMAD.MOV.U32 R13, RZ, RZ, RZ ;  /* 0x000000ffff0d7224 */ /* 0x000fe200078e00ff */
[----:B------:R-:W3:Y:S01]  /*8830*/  LDCU.64 UR6, c[0x4][0x78] ;  /* 0x01000f00ff0677ac */ /* 0x000ee20008000a00 */
[----:B------:R-:W1:Y:S01]  /*8840*/  LDC.64 R2, c[0x4][R3] ;  /* 0x0100000003027b82 */ /* 0x000e620000000a00 */
[----:B------:R-:W5:Y:S01]  /*8850*/  LDCU.64 UR4, c[0x4][0x10] ;  /* 0x01000200ff0477ac */ /* 0x000f620008000a00 */
[----:B--2---:R-:W-:Y:S01]  /*8860*/  MOV R5, UR9 ;  /* 0x0000000900057c02 */ /* 0x004fe20008000f00 */
[----:B------:R-:W-:Y:S01]  /*8870*/  IMAD.U32 R4, RZ, RZ, UR8 ;  /* 0x00000008ff047e24 */ /* 0x000fe2000f8e00ff */
[----:B---3--:R-:W-:Y:S01]  /*8880*/  MOV R7, UR7 ;  /* 0x0000000700077c02 */ /* 0x008fe20008000f00 */
[----:B------:R-:W-:Y:S01]  /*8890*/  IMAD.U32 R6, RZ, RZ, UR6 ;  /* 0x00000006ff067e24 */ /* 0x000fe2000f8e00ff */
[----:B-----5:R-:W-:Y:S01]  /*88a0*/  MOV R11, UR5 ;  /* 0x00000005000b7c02 */ /* 0x020fe20008000f00 */
[----:B------:R-:W-:Y:S02]  /*88b0*/  IMAD.U32 R10, RZ, RZ, UR4 ;  /* 0x00000004ff0a7e24 */ /* 0x000fe4000f8e00ff */
[----:B------:R-:W-:Y:S07]  /*88c0*/  LEPC R20, `(.L_x_136) ;  /* 0x000000001014794e */ /* 0x000fee0000000000 */
[----:B-1--4-:R-:W-:Y:S05]  /*88d0*/  CALL.ABS.NOINC R2 ;  /* 0x0000000002007343 */ /* 0x012fea0003c00000 */
.L_x_136:
[----:B------:R-:W-:Y:S01]  /*88e0*/  ISETP.NE.AND P0, PT, R97, RZ, PT ;  /* 0x000000ff6100720c */ /* 0x000fe20003f05270 */
[----:B------:R-:W-:Y:S05]  /*88f0*/  WARPSYNC.ALL ;  /* 0x0000000000007948 */ /* 0x000fea0003800000 */
[----:B------:R-:W-:Y:S01]  /*8900*/  R2UR UR4, R39 ;  /* 0x00000000270472ca */ /* 0x000fe200000e0000 */
[----:B------:R-:W-:Y:S01]  /*8910*/  BSSY.RECONVERGENT B0, `(.L_x_137) ;  /* 0x00000a2000007945 */ /* 0x000fe20003800200 */
[-C--:B------:R-:W-:Y:S02]  /*8920*/  F2FP.F16.E4M3.UNPACK_B R42, R76.reuse ;  /* 0x0000004cff2a723e */ /* 0x080fe400020006ff */
[----:B------:R-:W-:Y:S02]  /*8930*/  F2FP.F16.E4M3.UNPACK_B R76, R76.H1 ;  /* 0x0000004cff4c723e */ /* 0x000fe400030006ff */
[-C--:B------:R-:W-:Y:S01]  /*8940*/  F2FP.F16.E4M3.UNPACK_B R46, R77.reuse ;  /* 0x0000004dff2e723e */ /* 0x080fe200020006ff */
[--C-:B------:R-:W-:Y:S01]  /*8950*/  HADD2.F32 R40, -RZ, R42.reuse.H0_H0 ;  /* 0x2000002aff287230 */ /* 0x100fe20000004100 */
[----:B------:R-:W-:Y:S01]  /*8960*/  F2FP.F16.E4M3.UNPACK_B R77, R77.H1 ;  /* 0x0000004dff4d723e */ /* 0x000fe200030006ff */
[----:B------:R-:W-:Y:S01]  /*8970*/  HADD2.F32 R42, -RZ, R42.H1_H1 ;  /* 0x3000002aff2a7230 */ /* 0x000fe20000004100 */
[-C--:B------:R-:W-:Y:S01]  /*8980*/  F2FP.F16.E4M3.UNPACK_B R50, R78.reuse ;  /* 0x0000004eff32723e */ /* 0x080fe200020006ff */
[----:B------:R-:W-:Y:S01]  /*8990*/  HADD2.F32 R43, -RZ, R76.H0_H0 ;  /* 0x2000004cff2b7230 */ /* 0x000fe20000004100 */
[----:B------:R-:W-:Y:S01]  /*89a0*/  F2FP.F16.E4M3.UNPACK_B R78, R78.H1 ;  /* 0x0000004eff4e723e */ /* 0x000fe200030006ff */
[----:B------:R-:W2:Y:S01]  /*89b0*/  LDTM.x32 R4, tmem[UR4+0x20] ;  /* 0x00002004000479ee */ /* 0x000ea200082c0000 */
[----:B------:R-:W-:Y:S01]  /*89c0*/  NOP ;  /* 0x0000000000007918 */ /* 0x000fe20000000000 */
[----:B------:R-:W-:Y:S01]  /*89d0*/  IADD3 R103, PT, PT, R103, 0x1f0, RZ ;  /* 0x000001f067677810 */ /* 0x000fe20007ffe0ff */
[--C-:B------:R-:W-:Y:S01]  /*89e0*/  HADD2.F32 R45, -RZ, R46.reuse.H0_H0 ;  /* 0x2000002eff2d7230 */ /* 0x100fe20000004100 */
[----:B------:R-:W-:Y:S01]  /*89f0*/  F2FP.F16.E4M3.UNPACK_B R54, R79 ;  /* 0x0000004fff36723e */ /* 0x000fe200020006ff */
[----:B------:R-:W-:Y:S01]  /*8a00*/  HADD2.F32 R46, -RZ, R46.H1_H1 ;  /* 0x3000002eff2e7230 */ /* 0x000fe20000004100 */
[----:B------:R-:W-:Y:S01]  /*8a10*/  LOP3.LUT R103, R103, 0xfefffff8, RZ, 0xc0, !PT ;  /* 0xfefffff867677812 */ /* 0x000fe200078ec0ff */
[--C-:B------:R-:W-:Y:S01]  /*8a20*/  HADD2.F32 R49, -RZ, R50.reuse.H0_H0 ;  /* 0x20000032ff317230 */ /* 0x100fe20000004100 */
[----:B----4-:R-:W-:Y:S01]  /*8a30*/  F2FP.F16.E4M3.UNPACK_B R58, R80 ;  /* 0x00000050ff3a723e */ /* 0x010fe200020006ff */
[----:B------:R-:W-:Y:S01]  /*8a40*/  HADD2.F32 R50, -RZ, R50.H1_H1 ;  /* 0x30000032ff327230 */ /* 0x000fe20000004100 */
[----:B--2---:R2:W-:Y:S01]  /*8a50*/  SYNCS.ARRIVE.TRANS64.RED.A1T0 RZ, [R103+URZ], RZ ;  /* 0x000000ff67ff79a7 */ /* 0x0045e200081004ff */
[--C-:B------:R-:W-:Y:S01]  /*8a60*/  HADD2.F32 R53, -RZ, R54.reuse.H0_H0 ;  /* 0x20000036ff357230 */ /* 0x100fe20000004100 */
[----:B------:R-:W-:Y:S01]  /*8a70*/  F2FP.F16.E4M3.UNPACK_B R62, R81 ;  /* 0x00000051ff3e723e */ /* 0x000fe200020006ff */
[----:B------:R-:W-:Y:S01]  /*8a80*/  HADD2.F32 R54, -RZ, R54.H1_H1 ;  /* 0x30000036ff367230 */ /* 0x000fe20000004100 */
[----:B------:R-:W-:Y:S01]  /*8a90*/  F2FP.F16.E4M3.UNPACK_B R66, R82 ;  /* 0x00000052ff42723e */ /* 0x000fe200020006ff */
[--C-:B------:R-:W-:Y:S01]  /*8aa0*/  HADD2.F32 R57, -RZ, R58.reuse.H0_H0 ;  /* 0x2000003aff397230 */ /* 0x100fe20000004100 */
[----:B------:R-:W-:Y:S01]  /*8ab0*/  F2FP.F16.E4M3.UNPACK_B R70, R83 ;  /* 0x00000053ff46723e */ /* 0x000fe200020006ff */
[----:B------:R-:W-:Y:S01]  /*8ac0*/  HADD2.F32 R58, -RZ, R58.H1_H1 ;  /* 0x3000003aff3a7230 */ /* 0x000fe20000004100 */
[----:B------:R-:W-:Y:S01]  /*8ad0*/  F2FP.F16.E4M3.UNPACK_B R79, R79.H1 ;  /* 0x0000004fff4f723e */ /* 0x000fe200030006ff */
[--C-:B------:R-:W-:Y:S01]  /*8ae0*/  HADD2.F32 R61, -RZ, R62.reuse.H0_H0 ;  /* 0x2000003eff3d7230 */ /* 0x100fe20000004100 */
[----:B------:R-:W-:Y:S01]  /*8af0*/  F2FP.F16.E4M3.UNPACK_B R80, R80.H1 ;  /* 0x00000050ff50723e */ /* 0x000fe200030006ff */
[----:B------:R-:W-:Y:S01]  /*8b00*/  HADD2.F32 R63, -RZ, R62.H1_H1 ;  /* 0x3000003eff3f7230 */ /* 0x000fe20000004100 */
[----:B------:R-:W-:Y:S01]  /*8b10*/  F2FP.F16.E4M3.UNPACK_B R81, R81.H1 ;  /* 0x00000051ff51723e */ /* 0x000fe200030006ff */
[--C-:B------:R-:W-:Y:S02]  /*8b20*/  HADD2.F32 R65, -RZ, R66.reuse.H0_H0 ;  /* 0x20000042ff417230 */ /* 0x100fe40000004100 */
[C---:B------:R-:W-:Y:S01]  /*8b30*/  FMUL R4, R38.reuse, R4 ;  /* 0x0000000426047220 */ /* 0x040fe20000400000 */
[C---:B------:R-:W-:Y:S01]  /*8b40*/  FMUL R5, R38.reuse, R5 ;  /* 0x0000000526057220 */ /* 0x040fe20000400000 */
[C---:B------:R-:W-:Y:S01]  /*8b50*/  FMUL R8, R38.reuse, R8 ;  /* 0x0000000826087220 */ /* 0x040fe20000400000 */
[C---:B------:R-:W-:Y:S01]  /*8b60*/  FMUL R9, R38.reuse, R9 ;  /* 0x0000000926097220 */ /* 0x040fe20000400000 */
[C---:B------:R-:W-:Y:S01]  /*8b70*/  FFMA R4, R41.reuse, R40, R4 ;  /* 0x0000002829047223 */ /* 0x040fe20000000004 */
[C---:B------:R-:W-:Y:S01]  /*8b80*/  FFMA R5, R41.reuse, R42, R5 ;  /* 0x0000002a29057223 */ /* 0x040fe20000000005 */
        /* <DEDUP_REMOVED lines=8> */
[----:B------:R-:W-:Y:S02]  /*8c10*/  HADD2.F32 R66, -RZ, R66.H1_H1 ;  /* 0x30000042ff427230 */ /* 0x000fe40000004100 */
[C---:B------:R-:W-:Y:S01]  /*8c20*/  FMUL R24, R38.reuse, R28 ;  /* 0x0000001c26187220 */ /* 0x040fe20000400000 */
[C---:B------:R-:W-:Y:S01]  /*8c30*/  FMUL R25, R38.reuse, R29 ;  /* 0x0000001d26197220 */ /* 0x040fe20000400000 */
[--C-:B------:R-:W-:Y:S02]  /*8c40*/  HADD2.F32 R69, -RZ, R70.reuse.H0_H0 ;  /* 0x20000046ff457230 */ /* 0x100fe40000004100 */
[C---:B------:R-:W-:Y:S01]  /*8c50*/  FMUL R28, R38.reuse, R32 ;  /* 0x00000020261c7220 */ /* 0x040fe20000400000 */
[----:B------:R-:W-:Y:S02]  /*8c60*/  HADD2.F32 R70, -RZ, R70.H1_H1 ;  /* 0x30000046ff467230 */ /* 0x000fe40000004100 */
[C---:B------:R-:W-:Y:S01]  /*8c70*/  FMUL R29, R38.reuse, R33 ;  /* 0x00000021261d7220 */ /* 0x040fe20000400000 */
[----:B------:R-:W-:Y:S02]  /*8c80*/  HADD2.F32 R44, -RZ, R76.H1_H1 ;  /* 0x3000004cff2c7230 */ /* 0x000fe40000004100 */
[C---:B------:R-:W-:Y:S01]  /*8c90*/  FMUL R6, R38.reuse, R6 ;  /* 0x0000000626067220 */ /* 0x040fe20000400000 */
[C---:B------:R-:W-:Y:S01]  /*8ca0*/  FMUL R7, R38.reuse, R7 ;  /* 0x0000000726077220 */ /* 0x040fe20000400000 */
[--C-:B------:R-:W-:Y:S02]  /*8cb0*/  HADD2.F32 R47, -RZ, R77.reuse.H0_H0 ;  /* 0x2000004dff2f7230 */ /* 0x100fe40000004100 */
[C---:B------:R-:W-:Y:S01]  /*8cc0*/  FMUL R10, R38.reuse, R10 ;  /* 0x0000000a260a7220 */ /* 0x040fe20000400000 */
[C---:B------:R-:W-:Y:S01]  /*8cd0*/  FFMA R6, R41.reuse, R43, R6 ;  /* 0x0000002b29067223 */ /* 0x040fe20000000006 */
[----:B------:R-:W-:Y:S02]  /*8ce0*/  HADD2.F32 R48, -RZ, R77.H1_H1 ;  /* 0x3000004dff307230 */ /* 0x000fe40000004100 */
[C---:B------:R-:W-:Y:S01]  /*8cf0*/  FFMA R7, R41.reuse, R44, R7 ;  /* 0x0000002c29077223 */ /* 0x040fe20000000007 */
[C---:B------:R-:W-:Y:S01]  /*8d00*/  FFMA R8, R41.reuse, R45, R8 ;  /* 0x0000002d29087223 */ /* 0x040fe20000000008 */
[C---:B------:R-:W-:Y:S01]  /*8d10*/  FFMA R9, R41.reuse, R46, R9 ;  /* 0x0000002e29097223 */ /* 0x040fe20000000009 */
[----:B------:R-:W-:Y:S01]  /*8d20*/  FFMA R10, R41, R47, R10 ;  /* 0x0000002f290a7223 */ /* 0x000fe2000000000a */
[C---:B------:R-:W-:Y:S01]  /*8d30*/  FMUL R11, R38.reuse, R11 ;  /* 0x0000000b260b7220 */ /* 0x040fe20000400000 */
[----:B------:R-:W-:Y:S01]  /*8d40*/  F2FP.F16.E4M3.UNPACK_B R82, R82.H1 ;  /* 0x00000052ff52723e */ /* 0x000fe200030006ff */
[--C-:B------:R-:W-:Y:S01]  /*8d50*/  HADD2.F32 R51, -RZ, R78.reuse.H0_H0 ;  /* 0x2000004eff337230 */ /* 0x100fe20000004100 */
[----:B-1----:R-:W-:Y:S01]  /*8d60*/  F2FP.SATFINITE.E4M3.F32.PACK_AB_MERGE_C R104, R7, R6, RZ ;  /* 0x000000060768723e */ /* 0x002fe200048070ff */
[C---:B------:R-:W-:Y:S01]  /*8d70*/  FFMA R11, R41.reuse, R48, R11 ;  /* 0x00000030290b7223 */ /* 0x040fe2000000000b */
[C---:B------:R-:W-:Y:S01]  /*8d80*/  FFMA R12, R41.reuse, R49, R12 ;  /* 0x00000031290c7223 */ /* 0x040fe2000000000c */
[----:B------:R-:W-:Y:S01]  /*8d90*/  FFMA R13, R41, R50, R13 ;  /* 0x00000032290d7223 */ /* 0x000fe2000000000d */
[----:B------:R-:W-:Y:S01]  /*8da0*/  F2FP.SATFINITE.E4M3.F32.PACK_AB_MERGE_C R104, R5, R4, R104 ;  /* 0x000000040568723e */ /* 0x000fe20004807068 */
[----:B------:R-:W-:Y:S01]  /*8db0*/  HADD2.F32 R52, -RZ, R78.H1_H1 ;  /* 0x3000004eff347230 */ /* 0x000fe20000004100 */
[----:B------:R-:W-:Y:S01]  /*8dc0*/  F2FP.SATFINITE.E4M3.F32.PACK_AB_MERGE_C R105, R11, R10, RZ ;  /* 0x0000000a0b69723e */ /* 0x000fe200048070ff */
[C---:B------:R-:W-:Y:S01]  /*8dd0*/  FMUL R14, R38.reuse, R14 ;  /* 0x0000000e260e7220 */ /* 0x040fe20000400000 */
[C---:B------:R-:W-:Y:S01]  /*8de0*/  FMUL R15, R38.reuse, R15 ;  /* 0x0000000f260f7220 */ /* 0x040fe20000400000 */
[--C-:B------:R-:W-:Y:S01]  /*8df0*/  HADD2.F32 R55, -RZ, R79.reuse.H0_H0 ;  /* 0x2000004fff377230 */ /* 0x100fe20000004100 */
[----:B------:R-:W-:Y:S01]  /*8e00*/  F2FP.SATFINITE.E4M3.F32.PACK_AB_MERGE_C R105, R9, R8, R105 ;  /* 0x000000080969723e */ /* 0x000fe20004807069 */
[C---:B------:R-:W-:Y:S01]  /*8e10*/  FFMA R14, R41.reuse, R51, R14 ;  /* 0x00000033290e7223 */ /* 0x040fe2000000000e */
[C---:B------:R-:W-:Y:S01]  /*8e20*/  FFMA R15, R41.reuse, R52, R15 ;  /* 0x00000034290f7223 */ /* 0x040fe2000000000f */
[C---:B------:R-:W-:Y:S01]  /*8e30*/  FFMA R16, R41.reuse, R53, R16 ;  /* 0x0000003529107223 */ /* 0x040fe20000000010 */
[C---:B------:R-:W-:Y:S01]  /*8e40*/  FFMA R17, R41.reuse, R54, R17 ;  /* 0x0000003629117223 */ /* 0x040fe20000000011 */
        /* <DEDUP_REMOVED lines=18> */
[----:B------:R-:W-:Y:S01]  /*8f70*/  F2FP.F16.E4M3.UNPACK_B R83, R83.H1 ;  /* 0x00000053ff53723e */ /* 0x000fe200030006ff */
        /* <DEDUP_REMOVED lines=13> */
[----:B------:R-:W-:Y:S01]  /*9050*/  FFMA R31, R41, R68, R31 ;  /* 0x00000044291f7223 */ /* 0x000fe2000000001f */
[----:B------:R-:W-:Y:S01]  /*9060*/  FMUL R35, R38, R35 ;  /* 0x0000002326237220 */ /* 0x000fe20000400000 */
[----:B------:R-:W-:Y:S01]  /*9070*/  F2FP.SATFINITE.E4M3.F32.PACK_AB_MERGE_C R106, R15, R14, RZ ;  /* 0x0000000e0f6a723e */ /* 0x000fe200048070ff */
[----:B------:R-:W-:Y:S01]  /*9080*/  FFMA R28, R41, R69, R28 ;  /* 0x00000045291c7223 */ /* 0x000fe2000000001c */
[----:B------:R-:W-:Y:S01]  /*9090*/  F2FP.SATFINITE.E4M3.F32.PACK_AB_MERGE_C R107, R19, R18, RZ ;  /* 0x00000012136b723e */ /* 0x000fe200048070ff */
[C---:B------:R-:W-:Y:S01]  /*90a0*/  FFMA R29, R41.reuse, R70, R29 ;  /* 0x00000046291d7223 */ /* 0x040fe2000000001d */
[C---:B------:R-:W-:Y:S01]  /*90b0*/  FFMA R30, R41.reuse, R71, R30 ;  /* 0x00000047291e7223 */ /* 0x040fe2000000001e */
[----:B------:R-:W-:Y:S01]  /*90c0*/  FFMA R35, R41, R72, R35 ;  /* 0x0000004829237223 */ /* 0x000fe20000000023 */
[----:B------:R-:W-:Y:S02]  /*90d0*/  F2FP.SATFINITE.E4M3.F32.PACK_AB_MERGE_C R106, R13, R12, R106 ;  /* 0x0000000c0d6a723e */ /* 0x000fe4000480706a */
[----:B------:R-:W-:Y:S02]  /*90e0*/  F2FP.SATFINITE.E4M3.F32.PACK_AB_MERGE_C R107, R17, R16, R107 ;  /* 0x00000010116b723e */ /* 0x000fe4000480706b */
[----:B------:R-:W-:Y:S02]  /*90f0*/  F2FP.SATFINITE.E4M3.F32.PACK_AB_MERGE_C R112, R23, R22, RZ ;  /* 0x000000161770723e */ /* 0x000fe400048070ff */
[----:B------:R-:W-:Y:S01]  /*9100*/  F2FP.SATFINITE.E4M3.F32.PACK_AB_MERGE_C R113, R27, R3, RZ ;  /* 0x000000031b71723e */ /* 0x000fe200048070ff */
[----:B------:R1:W-:Y:S01]  /*9110*/  STS.128 [R95+UR44+0x3300], R104 ;  /* 0x003300685f007988 */ /* 0x0003e20008000c2c */
[----:B------:R-:W-:Y:S02]  /*9120*/  F2FP.SATFINITE.E4M3.F32.PACK_AB_MERGE_C R109, R31, R26, RZ ;  /* 0x0000001a1f6d723e */ /* 0x000fe400048070ff */
[----:B------:R-:W-:Y:S02]  /*9130*/  F2FP.SATFINITE.E4M3.F32.PACK_AB_MERGE_C R110, R35, R30, RZ ;  /* 0x0000001e236e723e */ /* 0x000fe400048070ff */
[----:B------:R-:W-:Y:S02]  /*9140*/  F2FP.SATFINITE.E4M3.F32.PACK_AB_MERGE_C R112, R21, R20, R112 ;  /* 0x000000141570723e */ /* 0x000fe40004807070 */
[----:B------:R-:W-:Y:S02]  /*9150*/  F2FP.SATFINITE.E4M3.F32.PACK_AB_MERGE_C R113, R2, R0, R113 ;  /* 0x000000000271723e */ /* 0x000fe40004807071 */
[----:B------:R-:W-:Y:S02]  /*9160*/  F2FP.SATFINITE.E4M3.F32.PACK_AB_MERGE_C R114, R25, R24, R109 ;  /* 0x000000181972723e */ /* 0x000fe4000480706d */
[----:B------:R-:W-:Y:S02]  /*9170*/  F2FP.SATFINITE.E4M3.F32.PACK_AB_MERGE_C R115, R29, R28, R110 ;  /* 0x0000001c1d73723e */ /* 0x000fe4000480706e */
[----:B--2---:R-:W-:Y:S03]  /*9180*/  IADD3 R103, PT, PT, R36, 0x1, RZ ;  /* 0x0000000124677810 */ /* 0x004fe60007ffe0ff */
        /* <DEDUP_REMOVED lines=14> */
[----:B------:R-:W-:Y:S01]  /*9270*/  UIADD3 UR9, UPT, UPT, UR45, 0x20, URZ ;  /* 0x000000202d097890 */ /* 0x000fe2000fffe0ff */
[----:B------:R-:W-:Y:S01]  /*9280*/  R2UR UR13, R100 ;  /* 0x00000000640d72ca */ /* 0x000fe200000e0000 */
[----:B------:R-:W-:Y:S02]  /*9290*/  UIADD3 UR6, UPT, UPT, UR44, 0x3b00, URZ ;  /* 0x00003b002c067890 */ /* 0x000fe4000fffe0ff */
[----:B------:R-:W-:Y:S02]  /*92a0*/  UIADD3 UR7, UPT, UPT, UR45, 0x60, URZ ;  /* 0x000000602d077890 */ /* 0x000fe4000fffe0ff */
        /* <DEDUP_REMOVED lines=8> */
.L_x_138:
[----:B------:R-:W-:Y:S05]  /*9330*/  BSYNC.RECONVERGENT B0 ;  /* 0x0000000000007941 */ /* 0x000fea0003800200 */
.L_x_137:
[----:B------:R-:W-:Y:S01]  /*9340*/  R2UR UR5, R88 ;  /* 0x00000000580572ca */ /* 0x000fe200000e0000 */
[----:B------:R-:W-:Y:S01]  /*9350*/  BAR.SYNC.DEFER_BLOCKING 0x1, 0x80 ;  /* 0x0042000000007b1d */ /* 0x000fe20000010000 */
[----:B------:R-:W-:Y:S01]  /*9360*/  R2UR UR4, R89 ;  /* 0x00000000590472ca */ /* 0x000fe200000e0000 */
[----:B------:R-:W-:Y:S01]  /*9370*/  UISETP.NE.AND UP0, UPT, UR47, URZ, UPT ;  /* 0x000000ff2f00728c */ /* 0x000fe2000bf05270 */
[----:B------:R-:W-:Y:S02]  /*9380*/  ISETP.NE.AND P0, PT, R103, 0x2, PT ;  /* 0x000000026700780c */ /* 0x000fe40003f05270 */
[----:B------:R-:W-:Y:S02]  /*9390*/  LOP3.LUT R93, R93, 0x1, RZ, 0x3c, !PT ;  /* 0x000000015d5d7812 */ /* 0x000fe400078e3cff */
[----:B------:R-:W-:Y:S02]  /*93a0*/  SEL R3, RZ, 0x1, P0 ;  /* 0x00000001ff037807 */ /* 0x000fe40000000000 */
[----:B------:R-:W-:Y:S02]  /*93b0*/  SEL R36, R103, RZ, P0 ;  /* 0x000000ff67247207 */ /* 0x000fe40000000000 */
[----:B------:R-:W-:Y:S01]  /*93c0*/  LOP3.LUT R94, R94, R3, RZ, 0x3c, !PT ;  /* 0x000000035e5e7212 */ /* 0x000fe200078e3cff */
[----:B------:R-:W-:Y:S02]  /*93d0*/  UIADD3 UR19, UPT, UPT, UR36, UR5, URZ ;  /* 0x0000000524137290 */ /* 0x000fe4000fffe0ff */
[----:B------:R-:W-:Y:S01]  /*93e0*/  UIADD3 UR48, UPT, UPT, UR37, UR4, URZ ;  /* 0x0000000425307290 */ /* 0x000fe2000fffe0ff */
[----:B------:R-:W-:Y:S01]  /*93f0*/  UMOV UR46, UR57 ;  /* 0x00000039002e7c82 */ /* 0x000fe20008000000 */
[----:B------:R-:W-:Y:S10]  /*9400*/  BRA.U UP0, `(.L_x_139) ;  /* 0xffffffd100f87547 */ /* 0x000ff4000b83ffff */
[----:B------:R-:W-:Y:S05]  /*9410*/  EXIT ;  /* 0x000000000000794d */ /* 0x000fea0003800000 */
.L_x_25:
[----:B------:R-:W-:Y:S07]  /*9420*/  MOV R0, UR9 ;  /* 0x0000000900007c02 */ /* 0x000fee0008000f00 */
.L_x_140:
[----:B--2---:R2:W3:Y:S02]  /*9430*/  SYNCS.PHASECHK.TRANS64.TRYWAIT P0, [R0+URZ+0xd0], R5 ;  /* 0x0000d005000075a7 */ /* 0x0044e400080011ff */
[----:B---3--:R-:W-:Y:S05]  /*9440*/  @!P0 NANOSLEEP.SYNCS 0x989680 ;  /* 0x009896800000895d */ /* 0x008fea0003900000 */
[----:B------:R-:W3:Y:S02]  /*9450*/  @!P0 SYNCS.PHASECHK.TRANS64 P0, [R0+URZ+0xd0], R5 ;  /* 0x0000d005000085a7 */ /* 0x000ee400080010ff */
[----:B---3--:R-:W-:Y:S05]  /*9460*/  @!P0 BRA `(.L_x_140) ;  /* 0xfffffffc00f08947 */ /* 0x008fea000383ffff */
[----:B------:R-:W-:Y:S05]  /*9470*/  BRA `(.L_x_24) ;  /* 0xffffff8800687947 */ /* 0x000fea000383ffff */
.L_x_32:
[----:B------:R-:W-:Y:S07]  /*9480*/  MOV R0, UR9 ;  /* 0x0000000900007c02 */ /* 0x000fee0008000f00 */
.L_x_141:
[----:B-1----:R1:W2:Y:S02]  /*9490*/  SYNCS.PHASECHK.TRANS64.TRYWAIT P0, [R0+URZ+0xd0], R5 ;  /* 0x0000d005000075a7 */ /* 0x0022a400080011ff */
[----:B--2---:R-:W-:Y:S05]  /*94a0*/  @!P0 NANOSLEEP.SYNCS 0x989680 ;  /* 0x009896800000895d */ /* 0x004fea0003900000 */
[----:B------:R-:W2:Y:S02]  /*94b0*/  @!P0 SYNCS.PHASECHK.TRANS64 P0, [R0+URZ+0xd0], R5 ;  /* 0x0000d005000085a7 */ /* 0x000ea400080010ff */
[----:B--2---:R-:W-:Y:S05]  /*94c0*/  @!P0 BRA `(.L_x_141) ;  /* 0xfffffffc00f08947 */ /* 0x004fea000383ffff */
[----:B------:R-:W-:Y:S05]  /*94d0*/  BRA `(.L_x_31) ;  /* 0xffffff9000087947 */ /* 0x000fea000383ffff */
.L_x_37:
[----:B-1----:R-:W-:-:S07]  /*94e0*/  MOV R0, UR36 ;  /* 0x0000002400007c02 */ /* 0x002fce0008000f00 */
.L_x_142:
[----:B-1----:R1:W2:Y:S02]  /*94f0*/  SYNCS.PHASECHK.TRANS64.TRYWAIT P0, [R0+URZ+0x1d0], R3 ;  /* 0x0001d003000075a7 */ /* 0x0022a400080011ff */
[----:B--2---:R-:W-:Y:S05]  /*9500*/  @!P0 NANOSLEEP.SYNCS 0x989680 ;  /* 0x009896800000895d */ /* 0x004fea0003900000 */
[----:B------:R-:W2:Y:S02]  /*9510*/  @!P0 SYNCS.PHASECHK.TRANS64 P0, [R0+URZ+0x1d0], R3 ;  /* 0x0001d003000085a7 */ /* 0x000ea400080010ff */
[----:B--2---:R-:W-:Y:S05]  /*9520*/  @!P0 BRA `(.L_x_142) ;  /* 0xfffffffc00f08947 */ /* 0x004fea000383ffff */
[----:B------:R-:W-:Y:S05]  /*9530*/  BRA `(.L_x_143) ;  /* 0xffffff9000e87947 */ /* 0x000fea000383ffff */
.L_x_41:
[----:B------:R-:W-:-:S07]  /*9540*/  MOV R0, UR4 ;  /* 0x0000000400007c02 */ /* 0x000fce0008000f00 */
.L_x_144:
[----:B-1----:R1:W2:Y:S02]  /*9550*/  SYNCS.PHASECHK.TRANS64.TRYWAIT P0, [R0+URZ], R3 ;  /* 0x00000003000075a7 */ /* 0x0022a400080011ff */
[----:B--2---:R-:W-:Y:S05]  /*9560*/  @!P0 NANOSLEEP.SYNCS 0x989680 ;  /* 0x009896800000895d */ /* 0x004fea0003900000 */
[----:B------:R-:W2:Y:S02]  /*9570*/  @!P0 SYNCS.PHASECHK.TRANS64 P0, [R0+URZ], R3 ;  /* 0x00000003000085a7 */ /* 0x000ea400080010ff */
[----:B--2---:R-:W-:Y:S05]  /*9580*/  @!P0 BRA `(.L_x_144) ;  /* 0xfffffffc00f08947 */ /* 0x004fea000383ffff */
[----:B------:R-:W-:Y:S05]  /*9590*/  BRA `(.L_x_145) ;  /* 0xffffff9800807947 */ /* 0x000fea000383ffff */
.L_x_42:
[----:B------:R-:W-:-:S07]  /*95a0*/  MOV R0, UR5 ;  /* 0x0000000500007c02 */ /* 0x000fce0008000f00 */
.L_x_146:
[----:B-1----:R1:W2:Y:S02]  /*95b0*/  SYNCS.PHASECHK.TRANS64.TRYWAIT P0, [R0+URZ], R3 ;  /* 0x00000003000075a7 */ /* 0x0022a400080011ff */
[----:B--2---:R-:W-:Y:S05]  /*95c0*/  @!P0 NANOSLEEP.SYNCS 0x989680 ;  /* 0x009896800000895d */ /* 0x004fea0003900000 */
[----:B------:R-:W2:Y:S02]  /*95d0*/  @!P0 SYNCS.PHASECHK.TRANS64 P0, [R0+URZ], R3 ;  /* 0x00000003000085a7 */ /* 0x000ea400080010ff */
[----:B--2---:R-:W-:Y:S05]  /*95e0*/  @!P0 BRA `(.L_x_146) ;  /* 0xfffffffc00f08947 */ /* 0x004fea000383ffff */
[----:B------:R-:W-:Y:S05]  /*95f0*/  BRA `(.L_x_147) ;  /* 0xffffff9800907947 */ /* 0x000fea000383ffff */
.L_x_43:
[----:B------:R-:W-:-:S07]  /*9600*/  MOV R0, UR5 ;  /* 0x0000000500007c02 */ /* 0x000fce0008000f00 */
.L_x_148:
[----:B-1----:R1:W2:Y:S02]  /*9610*/  SYNCS.PHASECHK.TRANS64.TRYWAIT P0, [R0+URZ], R3 ;  /* 0x00000003000075a7 */ /* 0x0022a400080011ff */
[----:B--2---:R-:W-:Y:S05]  /*9620*/  @!P0 NANOSLEEP.SYNCS 0x989680 ;  /* 0x009896800000895d */ /* 0x004fea0003900000 */
[----:B------:R-:W2:Y:S02]  /*9630*/  @!P0 SYNCS.PHASECHK.TRANS64 P0, [R0+URZ], R3 ;  /* 0x00000003000085a7 */ /* 0x000ea400080010ff */
[----:B--2---:R-:W-:Y:S05]  /*9640*/  @!P0 BRA `(.L_x_148) ;  /* 0xfffffffc00f08947 */ /* 0x004fea000383ffff */
[----:B------:R-:W-:Y:S05]  /*9650*/  BRA `(.L_x_149) ;  /* 0xffffff9800a07947 */ /* 0x000fea000383ffff */
.L_x_44:
[----:B------:R-:W-:-:S07]  /*9660*/  MOV R0, UR5 ;  /* 0x0000000500007c02 */ /* 0x000fce0008000f00 */
.L_x_150:
[----:B-1----:R1:W2:Y:S02]  /*9670*/  SYNCS.PHASECHK.TRANS64.TRYWAIT P0, [R0+URZ], R3 ;  /* 0x00000003000075a7 */ /* 0x0022a400080011ff */
[----:B--2---:R-:W-:Y:S05]  /*9680*/  @!P0 NANOSLEEP.SYNCS 0x989680 ;  /* 0x009896800000895d */ /* 0x004fea0003900000 */
[----:B------:R-:W2:Y:S02]  /*9690*/  @!P0 SYNCS.PHASECHK.TRANS64 P0, [R0+URZ], R3 ;  /* 0x00000003000085a7 */ /* 0x000ea400080010ff */
[----:B--2---:R-:W-:Y:S05]  /*96a0*/  @!P0 BRA `(.L_x_150) ;  /* 0xfffffffc00f08947 */ /* 0x004fea000383ffff */
[----:B------:R-:W-:Y:S05]  /*96b0*/  BRA `(.L_x_151) ;  /* 0xffffff9800b07947 */ /* 0x000fea000383ffff */
.L_x_45:
[----:B------:R-:W-:-:S07]  /*96c0*/  MOV R0, UR5 ;  /* 0x0000000500007c02 */ /* 0x000fce0008000f00 */
.L_x_152:
[----:B-1----:R1:W2:Y:S02]  /*96d0*/  SYNCS.PHASECHK.TRANS64.TRYWAIT P0, [R0+URZ], R3 ;  /* 0x00000003000075a7 */ /* 0x0022a400080011ff */
[----:B--2---:R-:W-:Y:S05]  /*96e0*/  @!P0 NANOSLEEP.SYNCS 0x989680 ;  /* 0x009896800000895d */ /* 0x004fea0003900000 */
[----:B------:R-:W2:Y:S02]  /*96f0*/  @!P0 SYNCS.PHASECHK.TRANS64 P0, [R0+URZ], R3 ;  /* 0x00000003000085a7 */ /* 0x000ea400080010ff */
[----:B--2---:R-:W-:Y:S05]  /*9700*/  @!P0 BRA `(.L_x_152) ;  /* 0xfffffffc00f08947 */ /* 0x004fea000383ffff */
[----:B------:R-:W-:Y:S05]  /*9710*/  BRA `(.L_x_153) ;  /* 0xffffff9800c07947 */ /* 0x000fea000383ffff */
.L_x_46:
[----:B------:R-:W-:-:S07]  /*9720*/  MOV R0, UR5 ;  /* 0x0000000500007c02 */ /* 0x000fce0008000f00 */
.L_x_154:
[----:B-1----:R1:W2:Y:S02]  /*9730*/  SYNCS.PHASECHK.TRANS64.TRYWAIT P0, [R0+URZ], R3 ;  /* 0x00000003000075a7 */ /* 0x0022a400080011ff */
[----:B--2---:R-:W-:Y:S05]  /*9740*/  @!P0 NANOSLEEP.SYNCS 0x989680 ;  /* 0x009896800000895d */ /* 0x004fea0003900000 */
[----:B------:R-:W2:Y:S02]  /*9750*/  @!P0 SYNCS.PHASECHK.TRANS64 P0, [R0+URZ], R3 ;  /* 0x00000003000085a7 */ /* 0x000ea400080010ff */
[----:B--2---:R-:W-:Y:S05]  /*9760*/  @!P0 BRA `(.L_x_154) ;  /* 0xfffffffc00f08947 */ /* 0x004fea000383ffff */
[----:B------:R-:W-:Y:S05]  /*9770*/  BRA `(.L_x_155) ;  /* 0xffffff9800d07947 */ /* 0x000fea000383ffff */
.L_x_47:
[----:B------:R-:W-:-:S07]  /*9780*/  MOV R0, UR5 ;  /* 0x0000000500007c02 */ /* 0x000fce0008000f00 */
.L_x_156:
[----:B-1----:R1:W2:Y:S02]  /*9790*/  SYNCS.PHASECHK.TRANS64.TRYWAIT P0, [R0+URZ], R3 ;  /* 0x00000003000075a7 */ /* 0x0022a400080011ff */
[----:B--2---:R-:W-:Y:S05]  /*97a0*/  @!P0 NANOSLEEP.SYNCS 0x989680 ;  /* 0x009896800000895d */ /* 0x004fea0003900000 */
[----:B------:R-:W2:Y:S02]  /*97b0*/  @!P0 SYNCS.PHASECHK.TRANS64 P0, [R0+URZ], R3 ;  /* 0x00000003000085a7 */ /* 0x000ea400080010ff */
[----:B--2---:R-:W-:Y:S05]  /*97c0*/  @!P0 BRA `(.L_x_156) ;  /* 0xfffffffc00f08947 */ /* 0x004fea000383ffff */
[----:B------:R-:W-:Y:S05]  /*97d0*/  BRA `(.L_x_157) ;  /* 0xffffff9800e07947 */ /* 0x000fea000383ffff */
.L_x_48:
[----:B------:R-:W-:-:S07]  /*97e0*/  MOV R0, UR5 ;  /* 0x0000000500007c02 */ /* 0x000fce0008000f00 */
.L_x_158:
[----:B-1----:R1:W2:Y:S02]  /*97f0*/  SYNCS.PHASECHK.TRANS64.TRYWAIT P0, [R0+URZ], R3 ;  /* 0x00000003000075a7 */ /* 0x0022a400080011ff */
[----:B--2---:R-:W-:Y:S05]  /*9800*/  @!P0 NANOSLEEP.SYNCS 0x989680 ;  /* 0x009896800000895d */ /* 0x004fea0003900000 */
[----:B------:R-:W2:Y:S02]  /*9810*/  @!P0 SYNCS.PHASECHK.TRANS64 P0, [R0+URZ], R3 ;  /* 0x00000003000085a7 */ /* 0x000ea400080010ff */
[----:B--2---:R-:W-:Y:S05]  /*9820*/  @!P0 BRA `(.L_x_158) ;  /* 0xfffffffc00f08947 */ /* 0x004fea000383ffff */
[----:B------:R-:W-:Y:S05]  /*9830*/  BRA `(.L_x_159) ;  /* 0xffffff9800f07947 */ /* 0x000fea000383ffff */
.L_x_49:
[----:B------:R-:W-:-:S07]  /*9840*/  MOV R0, UR5 ;  /* 0x0000000500007c02 */ /* 0x000fce0008000f00 */
.L_x_160:
[----:B-1----:R1:W2:Y:S02]  /*9850*/  SYNCS.PHASECHK.TRANS64.TRYWAIT P0, [R0+URZ], R3 ;  /* 0x00000003000075a7 */ /* 0x0022a400080011ff */
[----:B--2---:R-:W-:Y:S05]  /*9860*/  @!P0 NANOSLEEP.SYNCS 0x989680 ;  /* 0x009896800000895d */ /* 0x004fea0003900000 */
[----:B------:R-:W2:Y:S02]  /*9870*/  @!P0 SYNCS.PHASECHK.TRANS64 P0, [R0+URZ], R3 ;  /* 0x00000003000085a7 */ /* 0x000ea400080010ff */
[----:B--2---:R-:W-:Y:S05]  /*9880*/  @!P0 BRA `(.L_x_160) ;  /* 0xfffffffc00f08947 */ /* 0x004fea000383ffff */
[----:B------:R-:W-:Y:S05]  /*9890*/  BRA `(.L_x_161) ;  /* 0xffffff9c00007947 */ /* 0x000fea000383ffff */
.L_x_50:
[----:B------:R-:W-:-:S07]  /*98a0*/  MOV R0, UR5 ;  /* 0x0000000500007c02 */ /* 0x000fce0008000f00 */
.L_x_162:
[----:B-1----:R1:W2:Y:S02]  /*98b0*/  SYNCS.PHASECHK.TRANS64.TRYWAIT P0, [R0+URZ], R3 ;  /* 0x00000003000075a7 */ /* 0x0022a400080011ff */
[----:B--2---:R-:W-:Y:S05]  /*98c0*/  @!P0 NANOSLEEP.SYNCS 0x989680 ;  /* 0x009896800000895d */ /* 0x004fea0003900000 */
[----:B------:R-:W2:Y:S02]  /*98d0*/  @!P0 SYNCS.PHASECHK.TRANS64 P0, [R0+URZ], R3 ;  /* 0x00000003000085a7 */ /* 0x000ea400080010ff */
[----:B--2---:R-:W-:Y:S05]  /*98e0*/  @!P0 BRA `(.L_x_162) ;  /* 0xfffffffc00f08947 */ /* 0x004fea000383ffff */
[----:B------:R-:W-:Y:S05]  /*98f0*/  BRA `(.L_x_163) ;  /* 0xffffff9c00107947 */ /* 0x000fea000383ffff */
.L_x_51:
[----:B------:R-:W-:-:S07]  /*9900*/  MOV R0, UR5 ;  /* 0x0000000500007c02 */ /* 0x000fce0008000f00 */
.L_x_164:
[----:B-1----:R1:W2:Y:S02]  /*9910*/  SYNCS.PHASECHK.TRANS64.TRYWAIT P0, [R0+URZ], R3 ;  /* 0x00000003000075a7 */ /* 0x0022a400080011ff */
[----:B--2---:R-:W-:Y:S05]  /*9920*/  @!P0 NANOSLEEP.SYNCS 0x989680 ;  /* 0x009896800000895d */ /* 0x004fea0003900000 */
[----:B------:R-:W2:Y:S02]  /*9930*/  @!P0 SYNCS.PHASECHK.TRANS64 P0, [R0+URZ], R3 ;  /* 0x00000003000085a7 */ /* 0x000ea400080010ff */
[----:B--2---:R-:W-:Y:S05]  /*9940*/  @!P0 BRA `(.L_x_164) ;  /* 0xfffffffc00f08947 */ /* 0x004fea000383ffff */
[----:B------:R-:W-:Y:S05]  /*9950*/  BRA `(.L_x_165) ;  /* 0xffffff9c00207947 */ /* 0x000fea000383ffff */
.L_x_52:
[----:B------:R-:W-:-:S07]  /*9960*/  MOV R0, UR5 ;  /* 0x0000000500007c02 */ /* 0x000fce0008000f00 */
.L_x_166:
[----:B-1----:R1:W2:Y:S02]  /*9970*/  SYNCS.PHASECHK.TRANS64.TRYWAIT P0, [R0+URZ], R3 ;  /* 0x00000003000075a7 */ /* 0x0022a400080011ff */
[----:B--2---:R-:W-:Y:S05]  /*9980*/  @!P0 NANOSLEEP.SYNCS 0x989680 ;  /* 0x009896800000895d */ /* 0x004fea0003900000 */
[----:B------:R-:W2:Y:S02]  /*9990*/  @!P0 SYNCS.PHASECHK.TRANS64 P0, [R0+URZ], R3 ;  /* 0x00000003000085a7 */ /* 0x000ea400080010ff */
[----:B--2---:R-:W-:Y:S05]  /*99a0*/  @!P0 BRA `(.L_x_166) ;  /* 0xfffffffc00f08947 */ /* 0x004fea000383ffff */
[----:B------:R-:W-:Y:S05]  /*99b0*/  BRA `(.L_x_167) ;  /* 0xffffff9c00307947 */ /* 0x000fea000383ffff */
.L_x_53:
[----:B------:R-:W-:-:S07]  /*99c0*/  MOV R0, UR5 ;  /* 0x0000000500007c02 */ /* 0x000fce0008000f00 */
.L_x_168:
[----:B-1----:R1:W2:Y:S02]  /*99d0*/  SYNCS.PHASECHK.TRANS64.TRYWAIT P0, [R0+URZ], R3 ;  /* 0x00000003000075a7 */ /* 0x0022a400080011ff */
[----:B--2---:R-:W-:Y:S05]  /*99e0*/  @!P0 NANOSLEEP.SYNCS 0x989680 ;  /* 0x009896800000895d */ /* 0x004fea0003900000 */
[----:B------:R-:W2:Y:S02]  /*99f0*/  @!P0 SYNCS.PHASECHK.TRANS64 P0, [R0+URZ], R3 ;  /* 0x00000003000085a7 */ /* 0x000ea400080010ff */
[----:B--2---:R-:W-:Y:S05]  /*9a00*/  @!P0 BRA `(.L_x_168) ;  /* 0xfffffffc00f08947 */ /* 0x004fea000383ffff */
[----:B------:R-:W-:Y:S05]  /*9a10*/  BRA `(.L_x_169) ;  /* 0xffffff9c00407947 */ /* 0x000fea000383ffff */
.L_x_54:
[----:B------:R-:W-:-:S07]  /*9a20*/  MOV R0, UR5 ;  /* 0x0000000500007c02 */ /* 0x000fce0008000f00 */
.L_x_170:
[----:B-1----:R1:W2:Y:S02]  /*9a30*/  SYNCS.PHASECHK.TRANS64.TRYWAIT P0, [R0+URZ], R3 ;  /* 0x00000003000075a7 */ /* 0x0022a400080011ff */
[----:B--2---:R-:W-:Y:S05]  /*9a40*/  @!P0 NANOSLEEP.SYNCS 0x989680 ;  /* 0x009896800000895d */ /* 0x004fea0003900000 */
[----:B------:R-:W2:Y:S02]  /*9a50*/  @!P0 SYNCS.PHASECHK.TRANS64 P0, [R0+URZ], R3 ;  /* 0x00000003000085a7 */ /* 0x000ea400080010ff */
[----:B--2---:R-:W-:Y:S05]  /*9a60*/  @!P0 BRA `(.L_x_170) ;  /* 0xfffffffc00f08947 */ /* 0x004fea000383ffff */
[----:B------:R-:W-:Y:S05]  /*9a70*/  BRA `(.L_x_171) ;  /* 0xffffff9c00507947 */ /* 0x000fea000383ffff */
.L_x_55:
[----:B------:R-:W-:-:S07]  /*9a80*/  MOV R0, UR5 ;  /* 0x0000000500007c02 */ /* 0x000fce0008000f00 */
.L_x_172:
[----:B-1----:R1:W2:Y:S02]  /*9a90*/  SYNCS.PHASECHK.TRANS64.TRYWAIT P0, [R0+URZ], R3 ;  /* 0x00000003000075a7 */ /* 0x0022a400080011ff */
[----:B--2---:R-:W-:Y:S05]  /*9aa0*/  @!P0 NANOSLEEP.SYNCS 0x989680 ;  /* 0x009896800000895d */ /* 0x004fea0003900000 */
[----:B------:R-:W2:Y:S02]  /*9ab0*/  @!P0 SYNCS.PHASECHK.TRANS64 P0, [R0+URZ], R3 ;  /* 0x00000003000085a7 */ /* 0x000ea400080010ff */
[----:B--2---:R-:W-:Y:S05]  /*9ac0*/  @!P0 BRA `(.L_x_172) ;  /* 0xfffffffc00f08947 */ /* 0x004fea000383ffff */
[----:B------:R-:W-:Y:S05]  /*9ad0*/  BRA `(.L_x_173) ;  /* 0xffffff9c00607947 */ /* 0x000fea000383ffff */
.L_x_56:
[----:B------:R-:W-:-:S07]  /*9ae0*/  MOV R0, UR5 ;  /* 0x0000000500007c02 */ /* 0x000fce0008000f00 */
.L_x_174:
[----:B-1----:R1:W2:Y:S02]  /*9af0*/  SYNCS.PHASECHK.TRANS64.TRYWAIT P0, [R0+URZ], R3 ;  /* 0x00000003000075a7 */ /* 0x0022a400080011ff */
[----:B--2---:R-:W-:Y:S05]  /*9b00*/  @!P0 NANOSLEEP.SYNCS 0x989680 ;  /* 0x009896800000895d */ /* 0x004fea0003900000 */
[----:B------:R-:W2:Y:S02]  /*9b10*/  @!P0 SYNCS.PHASECHK.TRANS64 P0, [R0+URZ], R3 ;  /* 0x00000003000085a7 */ /* 0x000ea400080010ff */
[----:B--2---:R-:W-:Y:S05]  /*9b20*/  @!P0 BRA `(.L_x_174) ;  /* 0xfffffffc00f08947 */ /* 0x004fea000383ffff */
[----:B------:R-:W-:Y:S05]  /*9b30*/  BRA `(.L_x_175) ;  /* 0xffffff9c00707947 */ /* 0x000fea000383ffff */
.L_x_57:
[----:B------:R-:W-:-:S07]  /*9b40*/  MOV R0, UR5 ;  /* 0x0000000500007c02 */ /* 0x000fce0008000f00 */
.L_x_176:
[----:B-1----:R1:W2:Y:S02]  /*9b50*/  SYNCS.PHASECHK.TRANS64.TRYWAIT P0, [R0+URZ], R3 ;  /* 0x00000003000075a7 */ /* 0x0022a400080011ff */
[----:B--2---:R-:W-:Y:S05]  /*9b60*/  @!P0 NANOSLEEP.SYNCS 0x989680 ;  /* 0x009896800000895d */ /* 0x004fea0003900000 */
[----:B------:R-:W2:Y:S02]  /*9b70*/  @!P0 SYNCS.PHASECHK.TRANS64 P0, [R0+URZ], R3 ;  /* 0x00000003000085a7 */ /* 0x000ea400080010ff */
[----:B--2---:R-:W-:Y:S05]  /*9b80*/  @!P0 BRA `(.L_x_176) ;  /* 0xfffffffc00f08947 */ /* 0x004fea000383ffff */
[----:B------:R-:W-:Y:S05]  /*9b90*/  BRA `(.L_x_177) ;  /* 0xffffff9c00807947 */ /* 0x000fea000383ffff */
.L_x_58:
[----:B------:R-:W-:-:S07]  /*9ba0*/  MOV R0, UR5 ;  /* 0x0000000500007c02 */ /* 0x000fce0008000f00 */
.L_x_178:
[----:B-1----:R1:W2:Y:S02]  /*9bb0*/  SYNCS.PHASECHK.TRANS64.TRYWAIT P0, [R0+URZ], R3 ;  /* 0x00000003000075a7 */ /* 0x0022a400080011ff */
[----:B--2---:R-:W-:Y:S05]  /*9bc0*/  @!P0 NANOSLEEP.SYNCS 0x989680 ;  /* 0x009896800000895d */ /* 0x004fea0003900000 */
[----:B------:R-:W2:Y:S02]  /*9bd0*/  @!P0 SYNCS.PHASECHK.TRANS64 P0, [R0+URZ], R3 ;  /* 0x00000003000085a7 */ /* 0x000ea400080010ff */
[----:B--2---:R-:W-:Y:S05]  /*9be0*/  @!P0 BRA `(.L_x_178) ;  /* 0xfffffffc00f08947 */ /* 0x004fea000383ffff */
[----:B------:R-:W-:Y:S05]  /*9bf0*/  BRA `(.L_x_179) ;  /* 0xffffff9c00907947 */ /* 0x000fea000383ffff */
.L_x_59:
[----:B------:R-:W-:-:S07]  /*9c00*/  MOV R0, UR5 ;  /* 0x0000000500007c02 */ /* 0x000fce0008000f00 */
.L_x_180:
[----:B-1----:R1:W2:Y:S02]  /*9c10*/  SYNCS.PHASECHK.TRANS64.TRYWAIT P0, [R0+URZ], R3 ;  /* 0x00000003000075a7 */ /* 0x0022a400080011ff */
[----:B--2---:R-:W-:Y:S05]  /*9c20*/  @!P0 NANOSLEEP.SYNCS 0x989680 ;  /* 0x009896800000895d */ /* 0x004fea0003900000 */
[----:B------:R-:W2:Y:S02]  /*9c30*/  @!P0 SYNCS.PHASECHK.TRANS64 P0, [R0+URZ], R3 ;  /* 0x00000003000085a7 */ /* 0x000ea400080010ff */
[----:B--2---:R-:W-:Y:S05]  /*9c40*/  @!P0 BRA `(.L_x_180) ;  /* 0xfffffffc00f08947 */ /* 0x004fea000383ffff */
[----:B------:R-:W-:Y:S05]  /*9c50*/  BRA `(.L_x_181) ;  /* 0xffffff9c00a07947 */ /* 0x000fea000383ffff */
.L_x_60:
[----:B------:R-:W-:-:S07]  /*9c60*/  MOV R0, UR5 ;  /* 0x0000000500007c02 */ /* 0x000fce0008000f00 */
.L_x_182:
[----:B-1----:R1:W2:Y:S02]  /*9c70*/  SYNCS.PHASECHK.TRANS64.TRYWAIT P0, [R0+URZ], R3 ;  /* 0x00000003000075a7 */ /* 0x0022a400080011ff */
[----:B--2---:R-:W-:Y:S05]  /*9c80*/  @!P0 NANOSLEEP.SYNCS 0x989680 ;  /* 0x009896800000895d */ /* 0x004fea0003900000 */
[----:B------:R-:W2:Y:S02]  /*9c90*/  @!P0 SYNCS.PHASECHK.TRANS64 P0, [R0+URZ], R3 ;  /* 0x00000003000085a7 */ /* 0x000ea400080010ff */
[----:B--2---:R-:W-:Y:S05]  /*9ca0*/  @!P0 BRA `(.L_x_182) ;  /* 0xfffffffc00f08947 */ /* 0x004fea000383ffff */
[----:B------:R-:W-:Y:S05]  /*9cb0*/  BRA `(.L_x_183) ;  /* 0xffffff9c00b07947 */ /* 0x000fea000383ffff */
.L_x_61:
[----:B------:R-:W-:-:S07]  /*9cc0*/  MOV R0, UR5 ;  /* 0x0000000500007c02 */ /* 0x000fce0008000f00 */
.L_x_184:
[----:B-1----:R1:W2:Y:S02]  /*9cd0*/  SYNCS.PHASECHK.TRANS64.TRYWAIT P0, [R0+URZ], R3 ;  /* 0x00000003000075a7 */ /* 0x0022a400080011ff */
[----:B--2---:R-:W-:Y:S05]  /*9ce0*/  @!P0 NANOSLEEP.SYNCS 0x989680 ;  /* 0x009896800000895d */ /* 0x004fea0003900000 */
[----:B------:R-:W2:Y:S02]  /*9cf0*/  @!P0 SYNCS.PHASECHK.TRANS64 P0, [R0+URZ], R3 ;  /* 0x00000003000085a7 */ /* 0x000ea400080010ff */
[----:B--2---:R-:W-:Y:S05]  /*9d00*/  @!P0 BRA `(.L_x_184) ;  /* 0xfffffffc00f08947 */ /* 0x004fea000383ffff */
[----:B------:R-:W-:Y:S05]  /*9d10*/  BRA `(.L_x_185) ;  /* 0xffffff9c00c07947 */ /* 0x000fea000383ffff */
.L_x_62:
[----:B------:R-:W-:-:S07]  /*9d20*/  MOV R0, UR5 ;  /* 0x0000000500007c02 */ /* 0x000fce0008000f00 */
.L_x_186:
[----:B-1----:R1:W2:Y:S02]  /*9d30*/  SYNCS.PHASECHK.TRANS64.TRYWAIT P0, [R0+URZ], R3 ;  /* 0x00000003000075a7 */ /* 0x0022a400080011ff */
[----:B--2---:R-:W-:Y:S05]  /*9d40*/  @!P0 NANOSLEEP.SYNCS 0x989680 ;  /* 0x009896800000895d */ /* 0x004fea0003900000 */
[----:B------:R-:W2:Y:S02]  /*9d50*/  @!P0 SYNCS.PHASECHK.TRANS64 P0, [R0+URZ], R3 ;  /* 0x00000003000085a7 */ /* 0x000ea400080010ff */
[----:B--2---:R-:W-:Y:S05]  /*9d60*/  @!P0 BRA `(.L_x_186) ;  /* 0xfffffffc00f08947 */ /* 0x004fea000383ffff */
[----:B------:R-:W-:Y:S05]  /*9d70*/  BRA `(.L_x_187) ;  /* 0xffffff9c00d07947 */ /* 0x000fea000383ffff */
.L_x_63:
[----:B------:R-:W-:-:S07]  /*9d80*/  MOV R0, UR5 ;  /* 0x0000000500007c02 */ /* 0x000fce0008000f00 */
.L_x_188:
[----:B-1----:R1:W2:Y:S02]  /*9d90*/  SYNCS.PHASECHK.TRANS64.TRYWAIT P0, [R0+URZ], R3 ;  /* 0x00000003000075a7 */ /* 0x0022a400080011ff */
[----:B--2---:R-:W-:Y:S05]  /*9da0*/  @!P0 NANOSLEEP.SYNCS 0x989680 ;  /* 0x009896800000895d */ /* 0x004fea0003900000 */
[----:B------:R-:W2:Y:S02]  /*9db0*/  @!P0 SYNCS.PHASECHK.TRANS64 P0, [R0+URZ], R3 ;  /* 0x00000003000085a7 */ /* 0x000ea400080010ff */
[----:B--2---:R-:W-:Y:S05]  /*9dc0*/  @!P0 BRA `(.L_x_188) ;  /* 0xfffffffc00f08947 */ /* 0x004fea000383ffff */
[----:B------:R-:W-:Y:S05]  /*9dd0*/  BRA `(.L_x_189) ;  /* 0xffffff9c00e07947 */ /* 0x000fea000383ffff */
.L_x_64:
[----:B------:R-:W-:-:S07]  /*9de0*/  MOV R0, UR5 ;  /* 0x0000000500007c02 */ /* 0x000fce0008000f00 */
.L_x_190:
[----:B-1----:R1:W2:Y:S02]  /*9df0*/  SYNCS.PHASECHK.TRANS64.TRYWAIT P0, [R0+URZ], R3 ;  /* 0x00000003000075a7 */ /* 0x0022a400080011ff */
[----:B--2---:R-:W-:Y:S05]  /*9e00*/  @!P0 NANOSLEEP.SYNCS 0x989680 ;  /* 0x009896800000895d */ /* 0x004fea0003900000 */
[----:B------:R-:W2:Y:S02]  /*9e10*/  @!P0 SYNCS.PHASECHK.TRANS64 P0, [R0+URZ], R3 ;  /* 0x00000003000085a7 */ /* 0x000ea400080010ff */
[----:B--2---:R-:W-:Y:S05]  /*9e20*/  @!P0 BRA `(.L_x_190) ;  /* 0xfffffffc00f08947 */ /* 0x004fea000383ffff */
[----:B------:R-:W-:Y:S05]  /*9e30*/  BRA `(.L_x_191) ;  /* 0xffffff9c00f07947 */ /* 0x000fea000383ffff */
.L_x_65:
[----:B------:R-:W-:-:S07]  /*9e40*/  MOV R0, UR5 ;  /* 0x0000000500007c02 */ /* 0x000fce0008000f00 */
.L_x_192:
[----:B-1----:R1:W2:Y:S02]  /*9e50*/  SYNCS.PHASECHK.TRANS64.TRYWAIT P0, [R0+URZ], R3 ;  /* 0x00000003000075a7 */ /* 0x0022a400080011ff */
[----:B--2---:R-:W-:Y:S05]  /*9e60*/  @!P0 NANOSLEEP.SYNCS 0x989680 ;  /* 0x009896800000895d */ /* 0x004fea0003900000 */
[----:B------:R-:W2:Y:S02]  /*9e70*/  @!P0 SYNCS.PHASECHK.TRANS64 P0, [R0+URZ], R3 ;  /* 0x00000003000085a7 */ /* 0x000ea400080010ff */
[----:B--2---:R-:W-:Y:S05]  /*9e80*/  @!P0 BRA `(.L_x_192) ;  /* 0xfffffffc00f08947 */ /* 0x004fea000383ffff */
[----:B------:R-:W-:Y:S05]  /*9e90*/  BRA `(.L_x_193) ;  /* 0xffffffa000007947 */ /* 0x000fea000383ffff */
.L_x_68:
[----:B------:R-:W-:-:S07]  /*9ea0*/  MOV R4, UR4 ;  /* 0x0000000400047c02 */ /* 0x000fce0008000f00 */
.L_x_194:
[----:B--2---:R2:W3:Y:S02]  /*9eb0*/  SYNCS.PHASECHK.TRANS64.TRYWAIT P1, [R4+URZ+0x1d8], R7 ;  /* 0x0001d807040075a7 */ /* 0x0044e400080211ff */
[----:B---3--:R-:W-:Y:S05]  /*9ec0*/  @!P1 NANOSLEEP.SYNCS 0x989680 ;  /* 0x009896800000995d */ /* 0x008fea0003900000 */
[----:B------:R-:W3:Y:S02]  /*9ed0*/  @!P1 SYNCS.PHASECHK.TRANS64 P1, [R4+URZ+0x1d8], R7 ;  /* 0x0001d807040095a7 */ /* 0x000ee400080210ff */
[----:B---3--:R-:W-:Y:S05]  /*9ee0*/  @!P1 BRA `(.L_x_194) ;  /* 0xfffffffc00f09947 */ /* 0x008fea000383ffff */
[----:B------:R-:W-:Y:S05]  /*9ef0*/  BRA `(.L_x_195) ;  /* 0xffffffa000687947 */ /* 0x000fea000383ffff */
.L_x_69:
[----:B--2---:R-:W-:-:S07]  /*9f00*/  MOV R4, UR4 ;  /* 0x0000000400047c02 */ /* 0x004fce0008000f00 */
.L_x_196:
[----:B--2---:R2:W3:Y:S02]  /*9f10*/  SYNCS.PHASECHK.TRANS64.TRYWAIT P1, [R4+URZ+0x1d0], R5 ;  /* 0x0001d005040075a7 */ /* 0x0044e400080211ff */
[----:B---3--:R-:W-:Y:S05]  /*9f20*/  @!P1 NANOSLEEP.SYNCS 0x989680 ;  /* 0x009896800000995d */ /* 0x008fea0003900000 */
[----:B------:R-:W3:Y:S02]  /*9f30*/  @!P1 SYNCS.PHASECHK.TRANS64 P1, [R4+URZ+0x1d0], R5 ;  /* 0x0001d005040095a7 */ /* 0x000ee400080210ff */
[----:B---3--:R-:W-:Y:S05]  /*9f40*/  @!P1 BRA `(.L_x_196) ;  /* 0xfffffffc00f09947 */ /* 0x008fea000383ffff */
[----:B------:R-:W-:Y:S05]  /*9f50*/  BRA `(.L_x_197) ;  /* 0xffffffa000707947 */ /* 0x000fea000383ffff */
.L_x_79:
[----:B--2---:R-:W-:-:S04]  /*9f60*/  MOV R5, UR5 ;  /* 0x0000000500057c02 */ /* 0x004fc80008000f00 */
[----:B------:R2:W3:Y:S03]  /*9f70*/  SYNCS.PHASECHK.TRANS64.TRYWAIT P0, [R5+URZ+0x8], R6 ;  /* 0x00000806050075a7 */ /* 0x0004e600080011ff */
[----:B---3--:R-:W-:Y:S05]  /*9f80*/  @!P0 NANOSLEEP.SYNCS 0x989680 ;  /* 0x009896800000895d */ /* 0x008fea0003900000 */
[----:B------:R-:W3:Y:S02]  /*9f90*/  @!P0 SYNCS.PHASECHK.TRANS64 P0, [R5+URZ+0x8], R6 ;  /* 0x00000806050085a7 */ /* 0x000ee400080010ff */
[----:B---3--:R-:W-:Y:S05]  /*9fa0*/  @!P0 BRA `(.L_x_79) ;  /* 0xfffffffc00ec8947 */ /* 0x008fea000383ffff */
[----:B------:R-:W-:Y:S05]  /*9fb0*/  BRA `(.L_x_78) ;  /* 0xffffffa400387947 */ /* 0x000fea000383ffff */
.L_x_81:
[----:B------:R-:W-:Y:S01]  /*9fc0*/  BSSY B0, `(.L_x_198) ;  /* 0x0000006000007945 */ /* 0x000fe20003800000 */
[----:B------:R-:W-:-:S07]  /*9fd0*/  MOV R15, 0xffffffff ;  /* 0xffffffff000f7802 */ /* 0x000fce0000000f00 */
[----:B-12--5:R-:W-:Y:S05]  /*9fe0*/  WARPSYNC.COLLECTIVE R15, `(.L_x_199) ;  /* 0x000000000f0c7348 */ /* 0x026fea0003c00000 */
[----:B------:R-:W-:Y:S02]  /*9ff0*/  ELECT P6, UR79, PT ;  /* 0x00000000004f782f */ /* 0x000fe400038c0000 */
[----:B------:R-:W-:Y:S01]  /*a000*/  MOV R14, UR79 ;  /* 0x0000004f000e7c02 */ /* 0x000fe20008000f00 */
[----:B-12--5:R-:W-:Y:S10]  /*a010*/  ENDCOLLECTIVE ;  /* 0x000000000000791b */ /* 0x026ff40003800000 */
.L_x_199:
[----:B------:R-:W-:Y:S05]  /*a020*/  BSYNC B0 ;  /* 0x0000000000007941 */ /* 0x000fea0003800000 */
.L_x_198:
[----:B------:R-:W-:Y:S05]  /*a030*/  BRA `(.L_x_200) ;  /* 0xffffffa400687947 */ /* 0x000fea000383ffff */
.L_x_83:
[----:B--2---:R-:W-:-:S04]  /*a040*/  MOV R3, UR5 ;  /* 0x0000000500037c02 */ /* 0x004fc80008000f00 */
[----:B------:R2:W3:Y:S03]  /*a050*/  SYNCS.PHASECHK.TRANS64.TRYWAIT P0, [R3+URZ+0x8], R4 ;  /* 0x00000804030075a7 */ /* 0x0004e600080011ff */
[----:B---3--:R-:W-:Y:S05]  /*a060*/  @!P0 NANOSLEEP.SYNCS 0x989680 ;  /* 0x009896800000895d */ /* 0x008fea0003900000 */
[----:B------:R-:W3:Y:S02]  /*a070*/  @!P0 SYNCS.PHASECHK.TRANS64 P0, [R3+URZ+0x8], R4 ;  /* 0x00000804030085a7 */ /* 0x000ee400080010ff */
[----:B---3--:R-:W-:Y:S05]  /*a080*/  @!P0 BRA `(.L_x_83) ;  /* 0xfffffffc00ec8947 */ /* 0x008fea000383ffff */
[----:B------:R-:W-:Y:S05]  /*a090*/  BRA `(.L_x_82) ;  /* 0xffffffa4006c7947 */ /* 0x000fea000383ffff */
.L_x_84:
[----:B------:R-:W-:-:S07]  /*a0a0*/  MOV R4, UR17 ;  /* 0x0000001100047c02 */ /* 0x000fce0008000f00 */
.L_x_201:
[----:B-1----:R1:W2:Y:S02]  /*a0b0*/  SYNCS.PHASECHK.TRANS64.TRYWAIT P0, [R4+URZ+0x1d0], R5 ;  /* 0x0001d005040075a7 */ /* 0x0022a400080011ff */
[----:B--2---:R-:W-:Y:S05]  /*a0c0*/  @!P0 NANOSLEEP.SYNCS 0x989680 ;  /* 0x009896800000895d */ /* 0x004fea0003900000 */
[----:B------:R-:W2:Y:S02]  /*a0d0*/  @!P0 SYNCS.PHASECHK.TRANS64 P0, [R4+URZ+0x1d0], R5 ;  /* 0x0001d005040085a7 */ /* 0x000ea400080010ff */
[----:B--2---:R-:W-:Y:S05]  /*a0e0*/  @!P0 BRA `(.L_x_201) ;  /* 0xfffffffc00f08947 */ /* 0x004fea000383ffff */
[----:B------:R-:W-:Y:S05]  /*a0f0*/  BRA `(.L_x_202) ;  /* 0xffffffa800587947 */ /* 0x000fea000383ffff */
.L_x_86:
[----:B------:R-:W-:-:S07]  /*a100*/  MOV R4, UR22 ;  /* 0x0000001600047c02 */ /* 0x000fce0008000f00 */
.L_x_203:
[----:B-1----:R1:W2:Y:S02]  /*a110*/  SYNCS.PHASECHK.TRANS64.TRYWAIT P0, [R4+URZ+0x1f0], R5 ;  /* 0x0001f005040075a7 */ /* 0x0022a400080011ff */
[----:B--2---:R-:W-:Y:S05]  /*a120*/  @!P0 NANOSLEEP.SYNCS 0x989680 ;  /* 0x009896800000895d */ /* 0x004fea0003900000 */
[----:B------:R-:W2:Y:S02]  /*a130*/  @!P0 SYNCS.PHASECHK.TRANS64 P0, [R4+URZ+0x1f0], R5 ;  /* 0x0001f005040085a7 */ /* 0x000ea400080010ff */
[----:B--2---:R-:W-:Y:S05]  /*a140*/  @!P0 BRA `(.L_x_203) ;  /* 0xfffffffc00f08947 */ /* 0x004fea000383ffff */
[----:B------:R-:W-:Y:S05]  /*a150*/  BRA `(.L_x_85) ;  /* 0xffffffa800787947 */ /* 0x000fea000383ffff */
.L_x_90:
[----:B-1----:R-:W-:Y:S07]  /*a160*/  MOV R4, UR10 ;  /* 0x0000000a00047c02 */ /* 0x002fee0008000f00 */
.L_x_204:
[----:B-1----:R1:W2:Y:S02]  /*a170*/  SYNCS.PHASECHK.TRANS64.TRYWAIT P0, [R4+URZ], R7 ;  /* 0x00000007040075a7 */ /* 0x0022a400080011ff */
[----:B--2---:R-:W-:Y:S05]  /*a180*/  @!P0 NANOSLEEP.SYNCS 0x989680 ;  /* 0x009896800000895d */ /* 0x004fea0003900000 */
[----:B------:R-:W2:Y:S02]  /*a190*/  @!P0 SYNCS.PHASECHK.TRANS64 P0, [R4+URZ], R7 ;  /* 0x00000007040085a7 */ /* 0x000ea400080010ff */
[----:B--2---:R-:W-:Y:S05]  /*a1a0*/  @!P0 BRA `(.L_x_204) ;  /* 0xfffffffc00f08947 */ /* 0x004fea000383ffff */
[----:B------:R-:W-:Y:S05]  /*a1b0*/  BRA `(.L_x_89) ;  /* 0xffffffa8009c7947 */ /* 0x000fea000383ffff */
.L_x_94:
[----:B--2---:R-:W-:-:S07]  /*a1c0*/  MOV R0, UR4 ;  /* 0x0000000400007c02 */ /* 0x004fce0008000f00 */
.L_x_205:
[----:B-1----:R1:W2:Y:S02]  /*a1d0*/  SYNCS.PHASECHK.TRANS64.TRYWAIT P0, [R0+URZ], R5 ;  /* 0x00000005000075a7 */ /* 0x0022a400080011ff */
[----:B--2---:R-:W-:Y:S05]  /*a1e0*/  @!P0 NANOSLEEP.SYNCS 0x989680 ;  /* 0x009896800000895d */ /* 0x004fea0003900000 */
[----:B------:R-:W2:Y:S02]  /*a1f0*/  @!P0 SYNCS.PHASECHK.TRANS64 P0, [R0+URZ], R5 ;  /* 0x00000005000085a7 */ /* 0x000ea400080010ff */
[----:B--2---:R-:W-:Y:S05]  /*a200*/  @!P0 BRA `(.L_x_205) ;  /* 0xfffffffc00f08947 */ /* 0x004fea000383ffff */
[----:B------:R-:W-:Y:S05]  /*a210*/  BRA `(.L_x_206) ;  /* 0xffffffac00747947 */ /* 0x000fea000383ffff */
.L_x_97:
[----:B------:R-:W-:-:S07]  /*a220*/  MOV R0, UR17 ;  /* 0x0000001100007c02 */ /* 0x000fce0008000f00 */
.L_x_207:
[----:B-1----:R1:W2:Y:S02]  /*a230*/  SYNCS.PHASECHK.TRANS64.TRYWAIT P1, [R0+URZ+0x200], R5 ;  /* 0x00020005000075a7 */ /* 0x0022a400080211ff */
[----:B--2---:R-:W-:Y:S05]  /*a240*/  @!P1 NANOSLEEP.SYNCS 0x989680 ;  /* 0x009896800000995d */ /* 0x004fea0003900000 */
[----:B------:R-:W2:Y:S02]  /*a250*/  @!P1 SYNCS.PHASECHK.TRANS64 P1, [R0+URZ+0x200], R5 ;  /* 0x00020005000095a7 */ /* 0x000ea400080210ff */
[----:B--2---:R-:W-:Y:S05]  /*a260*/  @!P1 BRA `(.L_x_207) ;  /* 0xfffffffc00f09947 */ /* 0x004fea000383ffff */
[----:B------:R-:W-:Y:S05]  /*a270*/  BRA `(.L_x_208) ;  /* 0xffffffac00c07947 */ /* 0x000fea000383ffff */
.L_x_102:
[----:B------:R-:W-:Y:S07]  /*a280*/  MOV R0, UR27 ;  /* 0x0000001b00007c02 */ /* 0x000fee0008000f00 */
.L_x_209:
[----:B-1----:R1:W3:Y:S02]  /*a290*/  SYNCS.PHASECHK.TRANS64.TRYWAIT P0, [R0+URZ+0x1d0], R5 ;  /* 0x0001d005000075a7 */ /* 0x0022e400080011ff */
[----:B---3--:R-:W-:Y:S05]  /*a2a0*/  @!P0 NANOSLEEP.SYNCS 0x989680 ;  /* 0x009896800000895d */ /* 0x008fea0003900000 */
[----:B------:R-:W3:Y:S02]  /*a2b0*/  @!P0 SYNCS.PHASECHK.TRANS64 P0, [R0+URZ+0x1d0], R5 ;  /* 0x0001d005000085a7 */ /* 0x000ee400080010ff */
[----:B---3--:R-:W-:Y:S05]  /*a2c0*/  @!P0 BRA `(.L_x_209) ;  /* 0xfffffffc00f08947 */ /* 0x008fea000383ffff */
[----:B------:R-:W-:Y:S05]  /*a2d0*/  BRA `(.L_x_210) ;  /* 0xffffffb400087947 */ /* 0x000fea000383ffff */
.L_x_105:
[----:B------:R-:W-:Y:S07]  /*a2e0*/  MOV R0, UR27 ;  /* 0x0000001b00007c02 */ /* 0x000fee0008000f00 */
.L_x_211:
[----:B-1----:R1:W3:Y:S02]  /*a2f0*/  SYNCS.PHASECHK.TRANS64.TRYWAIT P2, [R0+URZ+0x1c8], R11 ;  /* 0x0001c80b000075a7 */ /* 0x0022e400080411ff */
[----:B---3--:R-:W-:Y:S05]  /*a300*/  @!P2 NANOSLEEP.SYNCS 0x989680 ;  /* 0x009896800000a95d */ /* 0x008fea0003900000 */
[----:B------:R-:W3:Y:S02]  /*a310*/  @!P2 SYNCS.PHASECHK.TRANS64 P2, [R0+URZ+0x1c8], R11 ;  /* 0x0001c80b0000a5a7 */ /* 0x000ee400080410ff */
[----:B---3--:R-:W-:Y:S05]  /*a320*/  @!P2 BRA `(.L_x_211) ;  /* 0xfffffffc00f0a947 */ /* 0x008fea000383ffff */
[----:B------:R-:W-:Y:S05]  /*a330*/  BRA `(.L_x_104) ;  /* 0xffffffb8006c7947 */ /* 0x000fea000383ffff */
.L_x_108:
[----:B------:R-:W-:Y:S07]  /*a340*/  MOV R2, UR27 ;  /* 0x0000001b00027c02 */ /* 0x000fee0008000f00 */
.L_x_212:
[----:B-1----:R1:W3:Y:S02]  /*a350*/  SYNCS.PHASECHK.TRANS64.TRYWAIT P1, [R2+URZ+0x1b0], R9 ;  /* 0x0001b009020075a7 */ /* 0x0022e400080211ff */
[----:B---3--:R-:W-:Y:S05]  /*a360*/  @!P1 NANOSLEEP.SYNCS 0x989680 ;  /* 0x009896800000995d */ /* 0x008fea0003900000 */
[----:B------:R-:W3:Y:S02]  /*a370*/  @!P1 SYNCS.PHASECHK.TRANS64 P1, [R2+URZ+0x1b0], R9 ;  /* 0x0001b009020095a7 */ /* 0x000ee400080210ff */
[----:B---3--:R-:W-:Y:S05]  /*a380*/  @!P1 BRA `(.L_x_212) ;  /* 0xfffffffc00f09947 */ /* 0x008fea000383ffff */
[----:B------:R-:W-:Y:S05]  /*a390*/  BRA `(.L_x_213) ;  /* 0xffffffbc00207947 */ /* 0x000fea000383ffff */
.L_x_109:
[----:B------:R-:W-:Y:S07]  /*a3a0*/  MOV R0, UR27 ;  /* 0x0000001b00007c02 */ /* 0x000fee0008000f00 */
.L_x_214:
[----:B-1----:R1:W3:Y:S02]  /*a3b0*/  SYNCS.PHASECHK.TRANS64.TRYWAIT P0, [R0+URZ+0x1b8], R9 ;  /* 0x0001b809000075a7 */ /* 0x0022e400080011ff */
[----:B---3--:R-:W-:Y:S05]  /*a3c0*/  @!P0 NANOSLEEP.SYNCS 0x989680 ;  /* 0x009896800000895d */ /* 0x008fea0003900000 */
[----:B------:R-:W3:Y:S02]  /*a3d0*/  @!P0 SYNCS.PHASECHK.TRANS64 P0, [R0+URZ+0x1b8], R9 ;  /* 0x0001b809000085a7 */ /* 0x000ee400080010ff */
[----:B---3--:R-:W-:Y:S05]  /*a3e0*/  @!P0 BRA `(.L_x_214) ;  /* 0xfffffffc00f08947 */ /* 0x008fea000383ffff */
[----:B------:R-:W-:Y:S05]  /*a3f0*/  BRA `(.L_x_215) ;  /* 0xffffffbc00847947 */ /* 0x000fea000383ffff */
.L_x_111:
[----:B------:R-:W-:-:S07]  /*a400*/  MOV R0, UR27 ;  /* 0x0000001b00007c02 */ /* 0x000fce0008000f00 */
.L_x_216:
[----:B-1----:R1:W3:Y:S02]  /*a410*/  SYNCS.PHASECHK.TRANS64.TRYWAIT P0, [R0+URZ+0x1b0], R3 ;  /* 0x0001b003000075a7 */ /* 0x0022e400080011ff */
[----:B---3--:R-:W-:Y:S05]  /*a420*/  @!P0 NANOSLEEP.SYNCS 0x989680 ;  /* 0x009896800000895d */ /* 0x008fea0003900000 */
[----:B------:R-:W3:Y:S02]  /*a430*/  @!P0 SYNCS.PHASECHK.TRANS64 P0, [R0+URZ+0x1b0], R3 ;  /* 0x0001b003000085a7 */ /* 0x000ee400080010ff */
[----:B---3--:R-:W-:Y:S05]  /*a440*/  @!P0 BRA `(.L_x_216) ;  /* 0xfffffffc00f08947 */ /* 0x008fea000383ffff */
[----:B------:R-:W-:Y:S05]  /*a450*/  BRA `(.L_x_217) ;  /* 0xffffffc000147947 */ /* 0x000fea000383ffff */
.L_x_113:
[----:B------:R-:W-:Y:S07]  /*a460*/  MOV R0, UR44 ;  /* 0x0000002c00007c02 */ /* 0x000fee0008000f00 */
.L_x_218:
[----:B-1----:R1:W2:Y:S02]  /*a470*/  SYNCS.PHASECHK.TRANS64.TRYWAIT P0, [R0+URZ+0x1d0], R3 ;  /* 0x0001d003000075a7 */ /* 0x0022a400080011ff */
[----:B--2---:R-:W-:Y:S05]  /*a480*/  @!P0 NANOSLEEP.SYNCS 0x989680 ;  /* 0x009896800000895d */ /* 0x004fea0003900000 */
[----:B------:R-:W2:Y:S02]  /*a490*/  @!P0 SYNCS.PHASECHK.TRANS64 P0, [R0+URZ+0x1d0], R3 ;  /* 0x0001d003000085a7 */ /* 0x000ea400080010ff */
[----:B--2---:R-:W-:Y:S05]  /*a4a0*/  @!P0 BRA `(.L_x_218) ;  /* 0xfffffffc00f08947 */ /* 0x004fea000383ffff */
[----:B------:R-:W-:Y:S05]  /*a4b0*/  BRA `(.L_x_219) ;  /* 0xffffffc000d87947 */ /* 0x000fea000383ffff */
.L_x_124:
[----:B---3--:R3:W4:Y:S02]  /*a4c0*/  SYNCS.PHASECHK.TRANS64.TRYWAIT P1, [R0+URZ+0x1a0], R3 ;  /* 0x0001a003000075a7 */ /* 0x00872400080211ff */
[----:B----4-:R-:W-:Y:S05]  /*a4d0*/  @!P1 NANOSLEEP.SYNCS 0x989680 ;  /* 0x009896800000995d */ /* 0x010fea0003900000 */
[----:B------:R-:W4:Y:S02]  /*a4e0*/  @!P1 SYNCS.PHASECHK.TRANS64 P1, [R0+URZ+0x1a0], R3 ;  /* 0x0001a003000095a7 */ /* 0x000f2400080210ff */
[----:B----4-:R-:W-:Y:S05]  /*a4f0*/  @!P1 BRA `(.L_x_124) ;  /* 0xfffffffc00f09947 */ /* 0x010fea000383ffff */
[----:B------:R-:W-:Y:S05]  /*a500*/  BRA `(.L_x_123) ;  /* 0xffffffd000b87947 */ /* 0x000fea000383ffff */
.L_x_126:
[----:B--2---:R2:W1:Y:S02]  /*a510*/  SYNCS.PHASECHK.TRANS64.TRYWAIT P0, [R103+URZ+0x1e0], R4 ;  /* 0x0001e004670075a7 */ /* 0x00446400080011ff */
[----:B-1----:R-:W-:Y:S05]  /*a520*/  @!P0 NANOSLEEP.SYNCS 0x989680 ;  /* 0x009896800000895d */ /* 0x002fea0003900000 */
[----:B------:R-:W1:Y:S02]  /*a530*/  @!P0 SYNCS.PHASECHK.TRANS64 P0, [R103+URZ+0x1e0], R4 ;  /* 0x0001e004670085a7 */ /* 0x000e6400080010ff */
[----:B-1----:R-:W-:Y:S05]  /*a540*/  @!P0 BRA `(.L_x_126) ;  /* 0xfffffffc00f08947 */ /* 0x002fea000383ffff */
[----:B------:R-:W-:Y:S05]  /*a550*/  BRA `(.L_x_125) ;  /* 0xffffffd400087947 */ /* 0x000fea000383ffff */
.L_x_135:
[----:B---3--:R3:W4:Y:S02]  /*a560*/  SYNCS.PHASECHK.TRANS64.TRYWAIT P0, [R116+URZ+0x1a0], R3 ;  /* 0x0001a003740075a7 */ /* 0x00872400080011ff */
[----:B----4-:R-:W-:Y:S05]  /*a570*/  @!P0 NANOSLEEP.SYNCS 0x989680 ;  /* 0x009896800000895d */ /* 0x010fea0003900000 */
[----:B------:R-:W4:Y:S02]  /*a580*/  @!P0 SYNCS.PHASECHK.TRANS64 P0, [R116+URZ+0x1a0], R3 ;  /* 0x0001a003740085a7 */ /* 0x000f2400080010ff */
[----:B----4-:R-:W-:Y:S05]  /*a590*/  @!P0 BRA `(.L_x_135) ;  /* 0xfffffffc00f08947 */ /* 0x010fea000383ffff */
[----:B------:R-:W-:Y:S05]  /*a5a0*/  BRA `(.L_x_134) ;  /* 0xffffffe0002c7947 */ /* 0x000fea000383ffff */
        .weak           $__internal_0_$__cuda_sm10x_tcgen05_guardrail_trap_col_being_dealloced_not_returned_by_alloc
        .type           $__internal_0_$__cuda_sm10x_tcgen05_guardrail_trap_col_being_dealloced_not_returned_by_alloc,@function
        .size           $__internal_0_$__cuda_sm10x_tcgen05_guardrail_trap_col_being_dealloced_not_returned_by_alloc,($__internal_1_$__cuda_sm10x_tcgen05_guardrail_trap_phase_invalid_during_alloc - $__internal_0_$__cuda_sm10x_tcgen05_guardrail_trap_col_being_dealloced_not_returned_by_alloc)
$__internal_0_$__cuda_sm10x_tcgen05_guardrail_trap_col_being_dealloced_not_returned_by_alloc:
[----:B------:R-:W-:Y:S05]  /*a5b0*/  BPT.TRAP 0x1 ;  /* 0x000000040000795c */ /* 0x000fea0000300000 */
[----:B------:R-:W-:-:S04]  /*a5c0*/  HFMA2 R3, -RZ, RZ, 0, 0 ;  /* 0x00000000ff037431 */ /* 0x000fc800000001ff */
[----:B------:R-:W-:Y:S05]  /*a5d0*/  RET.REL.NODEC R2 `(_ZN7cutlass13device_kernelINS_4conv6kernel13ConvUniversalINS1_16ConvProblemShapeILNS1_8OperatorE1ELi3EEENS1_10collective14CollectiveConvINS1_47MainloopSm100TmaUmmaWarpSpecializedImplicitGemmILS5_1ELi26ELi3ELi1ELi2EN4cute5tupleIJNSA_1CILi2EEENSC_ILi1EEESE_EEEEENSB_IJNSC_ILi128EEESH_NSB_IJNSC_ILi64EEEEEEEEENS_12float_e4m3_tESL_NSA_8TiledMMAINSA_8MMA_AtomIJNSA_10MMA_TraitsINSA_25SM100_MMA_F8F6F4_2x1SM_SSEJSL_SL_fSH_SH_NSA_17integral_constantINSA_4UMMA5MajorELSS_0EEENSQ_ISS_LSS_1EEENSQ_INSR_7ScaleInELSV_0EEESW_EEEEEENSA_6LayoutINSB_IJSE_SE_SE_EEENSB_IJNSC_ILi0EEES11_S11_EEEEENSB_IJNSA_10UnderscoreES14_S14_EEEEENS7_6detail27Sm100ImplicitGemmTileTraitsINSA_25SM100_TMA_2SM_LOAD_IM2COLENSA_14ComposedLayoutINSA_7SwizzleILi2ELi4ELi3EEENSA_18smem_ptr_flag_bitsILi8EEENSZ_INSB_IJNSC_ILi8EEESI_EEENSB_IJSI_SE_EEEEEEEvEENS18_INSA_18SM100_TMA_2SM_LOADENS1A_IS1C_S1E_NSZ_INSB_IJSI_S1F_EEENSB_IJSE_SI_EEEEEEEvEEEENS_8epilogue10collective18CollectiveEpilogueINS1S_23Sm100TmaWarpSpecializedILi2ELi2ELi32ELb0ELb0EEEJNSB_IJSI_SH_SJ_EEENSB_IJNSZ_ISI_SE_EENSZ_INSB_IJNSC_ILi32EEESD_EEES1N_EEEEESL_NSB_IJNSB_IJllllEEESE_S11_EEESL_S24_NS1S_6fusion15FusionCallbacksIS1W_NS25_17LinearCombinationISL_fSL_fLNS_15FloatRoundStyleE2EEES1X_S22_JEEENSA_5SM1004TMEM4LOAD26SM100_TMEM_LOAD_32dp32b32xENSA_20SM90_TMA_LOAD_IM2COLENS1A_INS1B_ILi1ELi4ELi3EEES1E_NSZ_INSB_IJS1F_S1Z_EEENSB_IJS1Z_SE_EEEEEEENSA_39AutoVectorizingCopyWithAssumedAlignmentILi128EEENSA_21SM90_TMA_STORE_IM2COLES2K_S2M_S2M_EEEvvEEEEvNT_6ParamsE) ;  /* 0xffffff5802887950 */ /* 0x000fea0003c3ffff */
        .weak           $__internal_1_$__cuda_sm10x_tcgen05_guardrail_trap_phase_invalid_during_alloc
        .type           $__internal_1_$__cuda_sm10x_tcgen05_guardrail_trap_phase_invalid_during_alloc,@function
        .size           $__internal_1_$__cuda_sm10x_tcgen05_guardrail_trap_phase_invalid_during_alloc,($__internal_2_$__cuda_sm10x_tcgen05_guardrail_trap_unallocated_columns_being_dealloced - $__internal_1_$__cuda_sm10x_tcgen05_guardrail_trap_phase_invalid_during_alloc)
$__internal_1_$__cuda_sm10x_tcgen05_guardrail_trap_phase_invalid_during_alloc:
[----:B------:R-:W-:Y:S05]  /*a5e0*/  BPT.TRAP 0x1 ;  /* 0x000000040000795c */ /* 0x000fea0000300000 */
[----:B------:R-:W-:-:S04]  /*a5f0*/  MOV R5, 0x0 ;  /* 0x0000000000057802 */ /* 0x000fc80000000f00 */
[----:B------:R-:W-:Y:S05]  /*a600*/  RET.REL.NODEC R4 `(_ZN7cutlass13device_kernelINS_4conv6kernel13ConvUniversalINS1_16ConvProblemShapeILNS1_8OperatorE1ELi3EEENS1_10collective14CollectiveConvINS1_47MainloopSm100TmaUmmaWarpSpecializedImplicitGemmILS5_1ELi26ELi3ELi1ELi2EN4cute5tupleIJNSA_1CILi2EEENSC_ILi1EEESE_EEEEENSB_IJNSC_ILi128EEESH_NSB_IJNSC_ILi64EEEEEEEEENS_12float_e4m3_tESL_NSA_8TiledMMAINSA_8MMA_AtomIJNSA_10MMA_TraitsINSA_25SM100_MMA_F8F6F4_2x1SM_SSEJSL_SL_fSH_SH_NSA_17integral_constantINSA_4UMMA5MajorELSS_0EEENSQ_ISS_LSS_1EEENSQ_INSR_7ScaleInELSV_0EEESW_EEEEEENSA_6LayoutINSB_IJSE_SE_SE_EEENSB_IJNSC_ILi0EEES11_S11_EEEEENSB_IJNSA_10UnderscoreES14_S14_EEEEENS7_6detail27Sm100ImplicitGemmTileTraitsINSA_25SM100_TMA_2SM_LOAD_IM2COLENSA_14ComposedLayoutINSA_7SwizzleILi2ELi4ELi3EEENSA_18smem_ptr_flag_bitsILi8EEENSZ_INSB_IJNSC_ILi8EEESI_EEENSB_IJSI_SE_EEEEEEEvEENS18_INSA_18SM100_TMA_2SM_LOADENS1A_IS1C_S1E_NSZ_INSB_IJSI_S1F_EEENSB_IJSE_SI_EEEEEEEvEEEENS_8epilogue10collective18CollectiveEpilogueINS1S_23Sm100TmaWarpSpecializedILi2ELi2ELi32ELb0ELb0EEEJNSB_IJSI_SH_SJ_EEENSB_IJNSZ_ISI_SE_EENSZ_INSB_IJNSC_ILi32EEESD_EEES1N_EEEEESL_NSB_IJNSB_IJllllEEESE_S11_EEESL_S24_NS1S_6fusion15FusionCallbacksIS1W_NS25_17LinearCombinationISL_fSL_fLNS_15FloatRoundStyleE2EEES1X_S22_JEEENSA_5SM1004TMEM4LOAD26SM100_TMEM_LOAD_32dp32b32xENSA_20SM90_TMA_LOAD_IM2COLENS1A_INS1B_ILi1ELi4ELi3EEES1E_NSZ_INSB_IJS1F_S1Z_EEENSB_IJS1Z_SE_EEEEEEENSA_39AutoVectorizingCopyWithAssumedAlignmentILi128EEENSA_21SM90_TMA_STORE_IM2COLES2K_S2M_S2M_EEEvvEEEEvNT_6ParamsE) ;  /* 0xffffff58047c7950 */ /* 0x000fea0003c3ffff */
        .weak           $__internal_2_$__cuda_sm10x_tcgen05_guardrail_trap_unallocated_columns_being_dealloced
        .type           $__internal_2_$__cuda_sm10x_tcgen05_guardrail_trap_unallocated_columns_being_dealloced,@function
        .size           $__internal_2_$__cuda_sm10x_tcgen05_guardrail_trap_unallocated_columns_being_dealloced,(.L_x_221 - $__internal_2_$__cuda_sm10x_tcgen05_guardrail_trap_unallocated_columns_being_dealloced)
$__internal_2_$__cuda_sm10x_tcgen05_guardrail_trap_unallocated_columns_being_dealloced:
[----:B------:R-:W-:Y:S05]  /*a610*/  BPT.TRAP 0x1 ;  /* 0x000000040000795c */ /* 0x000fea0000300000 */
[----:B------:R-:W-:-:S04]  /*a620*/  HFMA2 R3, -RZ, RZ, 0, 0 ;  /* 0x00000000ff037431 */ /* 0x000fc800000001ff */
[----:B------:R-:W-:Y:S05]  /*a630*/  RET.REL.NODEC R2 `(_ZN7cutlass13device_kernelINS_4conv6kernel13ConvUniversalINS1_16ConvProblemShapeILNS1_8OperatorE1ELi3EEENS1_10collective14CollectiveConvINS1_47MainloopSm100TmaUmmaWarpSpecializedImplicitGemmILS5_1ELi26ELi3ELi1ELi2EN4cute5tupleIJNSA_1CILi2EEENSC_ILi1EEESE_EEEEENSB_IJNSC_ILi128EEESH_NSB_IJNSC_ILi64EEEEEEEEENS_12float_e4m3_tESL_NSA_8TiledMMAINSA_8MMA_AtomIJNSA_10MMA_TraitsINSA_25SM100_MMA_F8F6F4_2x1SM_SSEJSL_SL_fSH_SH_NSA_17integral_constantINSA_4UMMA5MajorELSS_0EEENSQ_ISS_LSS_1EEENSQ_INSR_7ScaleInELSV_0EEESW_EEEEEENSA_6LayoutINSB_IJSE_SE_SE_EEENSB_IJNSC_ILi0EEES11_S11_EEEEENSB_IJNSA_10UnderscoreES14_S14_EEEEENS7_6detail27Sm100ImplicitGemmTileTraitsINSA_25SM100_TMA_2SM_LOAD_IM2COLENSA_14ComposedLayoutINSA_7SwizzleILi2ELi4ELi3EEENSA_18smem_ptr_flag_bitsILi8EEENSZ_INSB_IJNSC_ILi8EEESI_EEENSB_IJSI_SE_EEEEEEEvEENS18_INSA_18SM100_TMA_2SM_LOADENS1A_IS1C_S1E_NSZ_INSB_IJSI_S1F_EEENSB_IJSE_SI_EEEEEEEvEEEENS_8epilogue10collective18CollectiveEpilogueINS1S_23Sm100TmaWarpSpecializedILi2ELi2ELi32ELb0ELb0EEEJNSB_IJSI_SH_SJ_EEENSB_IJNSZ_ISI_SE_EENSZ_INSB_IJNSC_ILi32EEESD_EEES1N_EEEEESL_NSB_IJNSB_IJllllEEESE_S11_EEESL_S24_NS1S_6fusion15FusionCallbacksIS1W_NS25_17LinearCombinationISL_fSL_fLNS_15FloatRoundStyleE2EEES1X_S22_JEEENSA_5SM1004TMEM4LOAD26SM100_TMEM_LOAD_32dp32b32xENSA_20SM90_TMA_LOAD_IM2COLENS1A_INS1B_ILi1ELi4ELi3EEES1E_NSZ_INSB_IJS1F_S1Z_EEENSB_IJS1Z_SE_EEEEEEENSA_39AutoVectorizingCopyWithAssumedAlignmentILi128EEENSA_21SM90_TMA_STORE_IM2COLES2K_S2M_S2M_EEEvvEEEEvNT_6ParamsE) ;  /* 0xffffff5802707950 */ /* 0x000fea0003c3ffff */
.L_x_220:
[----:B------:R-:W-:-:S00]  /*a640*/  BRA `(.L_x_220) ;  /* 0xfffffffc00fc7947 */ /* 0x000fc0000383ffff */
[----:B------:R-:W-:-:S00]  /*a650*/  NOP ;  /* 0x0000000000007918 */ /* 0x000fc00000000000 */
        /* <DEDUP_REMOVED lines=10> */
.L_x_221:


//--------------------- .nv.global.init           --------------------------
	.section	.nv.global.init,"aw",@progbits
.nv.global.init:
	.type		$str$29,@object
	.size		$str$29,($str$30 - $str$29)
$str$29:
        /*0000*/ 	.byte	0x28, 0x61, 0x64, 0x64, 0x72, 0x65, 0x73, 0x73, 0x20, 0x26, 0x20, 0x6d, 0x61, 0x73, 0x6b, 0x29
        /*0010*/ 	.byte	0x20, 0x3d, 0x3d, 0x20, 0x30, 0x00
	.type		$str$30,@object
	.size		$str$30,($str$28 - $str$30)
$str$30:
        /*0016*/ 	.byte	0x2f, 0x74, 0x6d, 0x70, 0x2f, 0x63, 0x75, 0x74, 0x6c, 0x61, 0x73, 0x73, 0x5f, 0x73, 0x77, 0x65
        /*0026*/ 	.byte	0x65, 0x70, 0x5f, 0x73, 0x72, 0x63, 0x2f, 0x69, 0x6e, 0x63, 0x6c, 0x75, 0x64, 0x65, 0x2f, 0x63
        /*0036*/ 	.byte	0x75, 0x74, 0x65, 0x2f, 0x70, 0x6f, 0x69, 0x6e, 0x74, 0x65, 0x72, 0x5f, 0x66, 0x6c, 0x61, 0x67
        /*0046*/ 	.byte	0x67, 0x65, 0x64, 0x2e, 0x68, 0x70, 0x70, 0x00
	.type		$str$28,@object
	.size		$str$28,($str$27 - $str$28)
$str$28:
        /*004e*/ 	.byte	0x2f, 0x74, 0x6d, 0x70, 0x2f, 0x63, 0x75, 0x74, 0x6c, 0x61, 0x73, 0x73, 0x5f, 0x73, 0x77, 0x65
        /*005e*/ 	.byte	0x65, 0x70, 0x5f, 0x73, 0x72, 0x63, 0x2f, 0x69, 0x6e, 0x63, 0x6c, 0x75, 0x64, 0x65, 0x2f, 0x63
        /*006e*/ 	.byte	0x75, 0x74, 0x65, 0x2f, 0x61, 0x74, 0x6f, 0x6d, 0x2f, 0x63, 0x6f, 0x70, 0x79, 0x5f, 0x74, 0x72
        /*007e*/ 	.byte	0x61, 0x69, 0x74, 0x73, 0x5f, 0x73, 0x6d, 0x31, 0x30, 0x30, 0x2e, 0x68, 0x70, 0x70, 0x00
	.type		$str$27,@object
	.size		$str$27,(__unnamed_1 - $str$27)
$str$27:
        /*008d*/ 	.byte	0x28, 0x28, 0x75, 0x69, 0x6e, 0x74, 0x33, 0x32, 0x5f, 0x74, 0x28, 0x74, 0x68, 0x72, 0x65, 0x61
        /*009d*/ 	.byte	0x64, 0x49, 0x64, 0x78, 0x2e, 0x78, 0x29, 0x20, 0x2f, 0x20, 0x33, 0x32, 0x29, 0x20, 0x25, 0x20
        /*00ad*/ 	.byte	0x34, 0x29, 0x20, 0x3d, 0x3d, 0x20, 0x28, 0x28, 0x28, 0x74, 0x6d, 0x65, 0x6d, 0x5f, 0x61, 0x64
        /*00bd*/ 	.byte	0x64, 0x72, 0x20, 0x3e, 0x3e, 0x20, 0x31, 0x36, 0x29, 0x20, 0x2f, 0x20, 0x33, 0x32, 0x29, 0x20
        /*00cd*/ 	.byte	0x25, 0x20, 0x34, 0x29, 0x00
	.type		__unnamed_1,@object
	.size		__unnamed_1,(__unnamed_2 - __unnamed_1)
__unnamed_1:
        /*00d2*/ 	.byte	0x61, 0x75, 0x74, 0x6f, 0x20, 0x63, 0x75, 0x74, 0x65, 0x3a, 0x3a, 0x61, 0x73, 0x5f, 0x70, 0x6f
        /* <DEDUP_REMOVED lines=24> */
        /*0262*/ 	.byte	0x3a, 0x3a, 0x43, 0x3c, 0x34, 0x30, 0x39, 0x36, 0x3e, 0x3e, 0x3e, 0x3e, 0x5d, 0x00
	.type		__unnamed_2,@object
	.size		__unnamed_2,(.L_2 - __unnamed_2)
__unnamed_2:
        /* <DEDUP_REMOVED lines=40> */
        /*04f0*/ 	.byte	0x74, 0x65, 0x3a, 0x3a, 0x43, 0x3c, 0x30, 0x3e, 0x3e, 0x3e, 0x3e, 0x5d, 0x00
.L_2:


//--------------------- .nv.shared._ZN7cutlass13device_kernelINS_4conv6kernel13ConvUniversalINS1_16ConvProblemShapeILNS1_8OperatorE1ELi3EEENS1_10collective14CollectiveConvINS1_47MainloopSm100TmaUmmaWarpSpecializedImplicitGemmILS5_1ELi26ELi3ELi1ELi2EN4cute5tupleIJNSA_1CILi2EEENSC_ILi1EEESE_EEEEENSB_IJNSC_ILi128EEESH_NSB_IJNSC_ILi64EEEEEEEEENS_12float_e4m3_tESL_NSA_8TiledMMAINSA_8MMA_AtomIJNSA_10MMA_TraitsINSA_25SM100_MMA_F8F6F4_2x1SM_SSEJSL_SL_fSH_SH_NSA_17integral_constantINSA_4UMMA5MajorELSS_0EEENSQ_ISS_LSS_1EEENSQ_INSR_7ScaleInELSV_0EEESW_EEEEEENSA_6LayoutINSB_IJSE_SE_SE_EEENSB_IJNSC_ILi0EEES11_S11_EEEEENSB_IJNSA_10UnderscoreES14_S14_EEEEENS7_6detail27Sm100ImplicitGemmTileTraitsINSA_25SM100_TMA_2SM_LOAD_IM2COLENSA_14ComposedLayoutINSA_7SwizzleILi2ELi4ELi3EEENSA_18smem_ptr_flag_bitsILi8EEENSZ_INSB_IJNSC_ILi8EEESI_EEENSB_IJSI_SE_EEEEEEEvEENS18_INSA_18SM100_TMA_2SM_LOADENS1A_IS1C_S1E_NSZ_INSB_IJSI_S1F_EEENSB_IJSE_SI_EEEEEEEvEEEENS_8epilogue10collective18CollectiveEpilogueINS1S_23Sm100TmaWarpSpecializedILi2ELi2ELi32ELb0ELb0EEEJNSB_IJSI_SH_SJ_EEENSB_IJNSZ_ISI_SE_EENSZ_INSB_IJNSC_ILi32EEESD_EEES1N_EEEEESL_NSB_IJNSB_IJllllEEESE_S11_EEESL_S24_NS1S_6fusion15FusionCallbacksIS1W_NS25_17LinearCombinationISL_fSL_fLNS_15FloatRoundStyleE2EEES1X_S22_JEEENSA_5SM1004TMEM4LOAD26SM100_TMEM_LOAD_32dp32b32xENSA_20SM90_TMA_LOAD_IM2COLENS1A_INS1B_ILi1ELi4ELi3EEES1E_NSZ_INSB_IJS1F_S1Z_EEENSB_IJS1Z_SE_EEEEEEENSA_39AutoVectorizingCopyWithAssumedAlignmentILi128EEENSA_21SM90_TMA_STORE_IM2COLES2K_S2M_S2M_EEEvvEEEEvNT_6ParamsE --------------------------
	.section	.nv.shared._ZN7cutlass13device_kernelINS_4conv6kernel13ConvUniversalINS1_16ConvProblemShapeILNS1_8OperatorE1ELi3EEENS1_10collective14CollectiveConvINS1_47MainloopSm100TmaUmmaWarpSpecializedImplicitGemmILS5_1ELi26ELi3ELi1ELi2EN4cute5tupleIJNSA_1CILi2EEENSC_ILi1EEESE_EEEEENSB_IJNSC_ILi128EEESH_NSB_IJNSC_ILi64EEEEEEEEENS_12float_e4m3_tESL_NSA_8TiledMMAINSA_8MMA_AtomIJNSA_10MMA_TraitsINSA_25SM100_MMA_F8F6F4_2x1SM_SSEJSL_SL_fSH_SH_NSA_17integral_constantINSA_4UMMA5MajorELSS_0EEENSQ_ISS_LSS_1EEENSQ_INSR_7ScaleInELSV_0EEESW_EEEEEENSA_6LayoutINSB_IJSE_SE_SE_EEENSB_IJNSC_ILi0EEES11_S11_EEEEENSB_IJNSA_10UnderscoreES14_S14_EEEEENS7_6detail27Sm100ImplicitGemmTileTraitsINSA_25SM100_TMA_2SM_LOAD_IM2COLENSA_14ComposedLayoutINSA_7SwizzleILi2ELi4ELi3EEENSA_18smem_ptr_flag_bitsILi8EEENSZ_INSB_IJNSC_ILi8EEESI_EEENSB_IJSI_SE_EEEEEEEvEENS18_INSA_18SM100_TMA_2SM_LOADENS1A_IS1C_S1E_NSZ_INSB_IJSI_S1F_EEENSB_IJSE_SI_EEEEEEEvEEEENS_8epilogue10collective18CollectiveEpilogueINS1S_23Sm100TmaWarpSpecializedILi2ELi2ELi32ELb0ELb0EEEJNSB_IJSI_SH_SJ_EEENSB_IJNSZ_ISI_SE_EENSZ_INSB_IJNSC_ILi32EEESD_EEES1N_EEEEESL_NSB_IJNSB_IJllllEEESE_S11_EEESL_S24_NS1S_6fusion15FusionCallbacksIS1W_NS25_17LinearCombinationISL_fSL_fLNS_15FloatRoundStyleE2EEES1X_S22_JEEENSA_5SM1004TMEM4LOAD26SM100_TMEM_LOAD_32dp32b32xENSA_20SM90_TMA_LOAD_IM2COLENS1A_INS1B_ILi1ELi4ELi3EEES1E_NSZ_INSB_IJS1F_S1Z_EEENSB_IJS1Z_SE_EEEEEEENSA_39AutoVectorizingCopyWithAssumedAlignmentILi128EEENSA_21SM90_TMA_STORE_IM2COLES2K_S2M_S2M_EEEvvEEEEvNT_6ParamsE,"aw",@nobits
	.sectionflags	@""
	.align	16
	.zero		1024


//--------------------- .nv.shared.reserved.0     --------------------------
	.section	.nv.shared.reserved.0,"aw",@nobits
	.weak		__nv_reservedSMEM_offset_0_alias
	.size		__nv_reservedSMEM_offset_0_alias, 0, 64
	.other		__nv_reservedSMEM_offset_0_alias,@"STO_CUDA_RESERVED_SHARED STV_DEFAULT"
__nv_reservedSMEM_offset_0_alias:
	.zero		0
.nv.shared.reserved.0:
	.zero		64
	.weak		__nv_reservedSMEM_tcgen05_partition
	.type		__nv_reservedSMEM_tcgen05_partition,@object
	.size		__nv_reservedSMEM_tcgen05_partition,(.L_0 - __nv_reservedSMEM_tcgen05_partition)
__nv_reservedSMEM_tcgen05_partition:
	.zero		32
.L_0:


//--------------------- .nv.global                --------------------------
	.section	.nv.global,"aw",@nobits
.nv.global:
	.type		_ZN39_INTERNAL_2ffc3b61_4_k_cu_adb3addf_41924cute1_E,@object
	.size		_ZN39_INTERNAL_2ffc3b61_4_k_cu_adb3addf_41924cute1_E,(_ZN39_INTERNAL_2ffc3b61_4_k_cu_adb3addf_41924cuda3std3__45__cpo6cbeginE - _ZN39_INTERNAL_2ffc3b61_4_k_cu_adb3addf_41924cute1_E)
_ZN39_INTERNAL_2ffc3b61_4_k_cu_adb3addf_41924cute1_E:
	.zero		1
	.type		_ZN39_INTERNAL_2ffc3b61_4_k_cu_adb3addf_41924cuda3std3__45__cpo6cbeginE,@object
	.size		_ZN39_INTERNAL_2ffc3b61_4_k_cu_adb3addf_41924cuda3std3__45__cpo6cbeginE,(_ZN39_INTERNAL_2ffc3b61_4_k_cu_adb3addf_41924cuda3std3__48in_placeE - _ZN39_INTERNAL_2ffc3b61_4_k_cu_adb3addf_41924cuda3std3__45__cpo6cbeginE)
_ZN39_INTERNAL_2ffc3b61_4_k_cu_adb3addf_41924cuda3std3__45__cpo6cbeginE:
	.zero		1
	.type		_ZN39_INTERNAL_2ffc3b61_4_k_cu_adb3addf_41924cuda3std3__48in_placeE,@object
	.size		_ZN39_INTERNAL_2ffc3b61_4_k_cu_adb3addf_41924cuda3std3__48in_placeE,(_ZN39_INTERNAL_2ffc3b61_4_k_cu_adb3addf_41924cuda3std6ranges3__45__cpo9iter_moveE - _ZN39_INTERNAL_2ffc3b61_4_k_cu_adb3addf_41924cuda3std3__48in_placeE)
_ZN39_INTERNAL_2ffc3b61_4_k_cu_adb3addf_41924cuda3std3__48in_placeE:
	.zero		1
	.type		_ZN39_INTERNAL_2ffc3b61_4_k_cu_adb3addf_41924cuda3std6ranges3__45__cpo9iter_moveE,@object
	.size		_ZN39_INTERNAL_2ffc3b61_4_k_cu_adb3addf_41924cuda3std6ranges3__45__cpo9iter_moveE,(_ZN39_INTERNAL_2ffc3b61_4_k_cu_adb3addf_41924cuda3std3__45__cpo5beginE - _ZN39_INTERNAL_2ffc3b61_4_k_cu_adb3addf_41924cuda3std6ranges3__45__cpo9iter_moveE)
_ZN39_INTERNAL_2ffc3b61_4_k_cu_adb3addf_41924cuda3std6ranges3__45__cpo9iter_moveE:
	.zero		1
	.type		_ZN39_INTERNAL_2ffc3b61_4_k_cu_adb3addf_41924cuda3std3__45__cpo5beginE,@object
	.size		_ZN39_INTERNAL_2ffc3b61_4_k_cu_adb3addf_41924cuda3std3__45__cpo5beginE,(_ZN39_INTERNAL_2ffc3b61_4_k_cu_adb3addf_41924cuda3std3__441_GLOBAL__N__2ffc3b61_4_k_cu_adb3addf_41926ignoreE - _ZN39_INTERNAL_2ffc3b61_4_k_cu_adb3addf_41924cuda3std3__45__cpo5beginE)
_ZN39_INTERNAL_2ffc3b61_4_k_cu_adb3addf_41924cuda3std3__45__cpo5beginE:
	.zero		1
	.type		_ZN39_INTERNAL_2ffc3b61_4_k_cu_adb3addf_41924cuda3std3__441_GLOBAL__N__2ffc3b61_4_k_cu_adb3addf_41926ignoreE,@object
	.size		_ZN39_INTERNAL_2ffc3b61_4_k_cu_adb3addf_41924cuda3std3__441_GLOBAL__N__2ffc3b61_4_k_cu_adb3addf_41926ignoreE,(_ZN39_INTERNAL_2ffc3b61_4_k_cu_adb3addf_41924cute7productE - _ZN39_INTERNAL_2ffc3b61_4_k_cu_adb3addf_41924cuda3std3__441_GLOBAL__N__2ffc3b61_4_k_cu_adb3addf_41926ignoreE)
_ZN39_INTERNAL_2ffc3b61_4_k_cu_adb3addf_41924cuda3std3__441_GLOBAL__N__2ffc3b61_4_k_cu_adb3addf_41926ignoreE:
	.zero		1
	.type		_ZN39_INTERNAL_2ffc3b61_4_k_cu_adb3addf_41924cute7productE,@object
	.size		_ZN39_INTERNAL_2ffc3b61_4_k_cu_adb3addf_41924cute7productE,(_ZN39_INTERNAL_2ffc3b61_4_k_cu_adb3addf_41924cuda3std3__45__cpo3endE - _ZN39_INTERNAL_2ffc3b61_4_k_cu_adb3addf_41924cute7productE)
_ZN39_INTERNAL_2ffc3b61_4_k_cu_adb3addf_41924cute7productE:
	.zero		1
	.type		_ZN39_INTERNAL_2ffc3b61_4_k_cu_adb3addf_41924cuda3std3__45__cpo3endE,@object
	.size		_ZN39_INTERNAL_2ffc3b61_4_k_cu_adb3addf_41924cuda3std3__45__cpo3endE,(_ZN39_INTERNAL_2ffc3b61_4_k_cu_adb3addf_41924cuda3std3__419piecewise_constructE - _ZN39_INTERNAL_2ffc3b61_4_k_cu_adb3addf_41924cuda3std3__45__cpo3endE)
_ZN39_INTERNAL_2ffc3b61_4_k_cu_adb3addf_41924cuda3std3__45__cpo3endE:
	.zero		1
	.type		_ZN39_INTERNAL_2ffc3b61_4_k_cu_adb3addf_41924cuda3std3__419piecewise_constructE,@object
	.size		_ZN39_INTERNAL_2ffc3b61_4_k_cu_adb3addf_41924cuda3std3__419piecewise_constructE,(_ZN39_INTERNAL_2ffc3b61_4_k_cu_adb3addf_41924cuda3std3__45__cpo4cendE - _ZN39_INTERNAL_2ffc3b61_4_k_cu_adb3addf_41924cuda3std3__419piecewise_constructE)
_ZN39_INTERNAL_2ffc3b61_4_k_cu_adb3addf_41924cuda3std3__419piecewise_constructE:
	.zero		1
	.type		_ZN39_INTERNAL_2ffc3b61_4_k_cu_adb3addf_41924cuda3std3__45__cpo4cendE,@object
	.size		_ZN39_INTERNAL_2ffc3b61_4_k_cu_adb3addf_41924cuda3std3__45__cpo4cendE,(_ZN39_INTERNAL_2ffc3b61_4_k_cu_adb3addf_41924cuda3std6ranges3__45__cpo4swapE - _ZN39_INTERNAL_2ffc3b61_4_k_cu_adb3addf_41924cuda3std3__45__cpo4cendE)
_ZN39_INTERNAL_2ffc3b61_4_k_cu_adb3addf_41924cuda3std3__45__cpo4cendE:
	.zero		1
	.type		_ZN39_INTERNAL_2ffc3b61_4_k_cu_adb3addf_41924cuda3std6ranges3__45__cpo4swapE,@object
	.size		_ZN39_INTERNAL_2ffc3b61_4_k_cu_adb3addf_41924cuda3std6ranges3__45__cpo4swapE,(.L_10 - _ZN39_INTERNAL_2ffc3b61_4_k_cu_adb3addf_41924cuda3std6ranges3__45__cpo4swapE)
_ZN39_INTERNAL_2ffc3b61_4_k_cu_adb3addf_41924cuda3std6ranges3__45__cpo4swapE:
	.zero		1
.L_10:


//--------------------- .nv.constant0._ZN7cutlass13device_kernelINS_4conv6kernel13ConvUniversalINS1_16ConvProblemShapeILNS1_8OperatorE1ELi3EEENS1_10collective14CollectiveConvINS1_47MainloopSm100TmaUmmaWarpSpecializedImplicitGemmILS5_1ELi26ELi3ELi1ELi2EN4cute5tupleIJNSA_1CILi2EEENSC_ILi1EEESE_EEEEENSB_IJNSC_ILi128EEESH_NSB_IJNSC_ILi64EEEEEEEEENS_12float_e4m3_tESL_NSA_8TiledMMAINSA_8MMA_AtomIJNSA_10MMA_TraitsINSA_25SM100_MMA_F8F6F4_2x1SM_SSEJSL_SL_fSH_SH_NSA_17integral_constantINSA_4UMMA5MajorELSS_0EEENSQ_ISS_LSS_1EEENSQ_INSR_7ScaleInELSV_0EEESW_EEEEEENSA_6LayoutINSB_IJSE_SE_SE_EEENSB_IJNSC_ILi0EEES11_S11_EEEEENSB_IJNSA_10UnderscoreES14_S14_EEEEENS7_6detail27Sm100ImplicitGemmTileTraitsINSA_25SM100_TMA_2SM_LOAD_IM2COLENSA_14ComposedLayoutINSA_7SwizzleILi2ELi4ELi3EEENSA_18smem_ptr_flag_bitsILi8EEENSZ_INSB_IJNSC_ILi8EEESI_EEENSB_IJSI_SE_EEEEEEEvEENS18_INSA_18SM100_TMA_2SM_LOADENS1A_IS1C_S1E_NSZ_INSB_IJSI_S1F_EEENSB_IJSE_SI_EEEEEEEvEEEENS_8epilogue10collective18CollectiveEpilogueINS1S_23Sm100TmaWarpSpecializedILi2ELi2ELi32ELb0ELb0EEEJNSB_IJSI_SH_SJ_EEENSB_IJNSZ_ISI_SE_EENSZ_INSB_IJNSC_ILi32EEESD_EEES1N_EEEEESL_NSB_IJNSB_IJllllEEESE_S11_EEESL_S24_NS1S_6fusion15FusionCallbacksIS1W_NS25_17LinearCombinationISL_fSL_fLNS_15FloatRoundStyleE2EEES1X_S22_JEEENSA_5SM1004TMEM4LOAD26SM100_TMEM_LOAD_32dp32b32xENSA_20SM90_TMA_LOAD_IM2COLENS1A_INS1B_ILi1ELi4ELi3EEES1E_NSZ_INSB_IJS1F_S1Z_EEENSB_IJS1Z_SE_EEEEEEENSA_39AutoVectorizingCopyWithAssumedAlignmentILi128EEENSA_21SM90_TMA_STORE_IM2COLES2K_S2M_S2M_EEEvvEEEEvNT_6ParamsE --------------------------
	.section	.nv.constant0._ZN7cutlass13device_kernelINS_4conv6kernel13ConvUniversalINS1_16ConvProblemShapeILNS1_8OperatorE1ELi3EEENS1_10collective14CollectiveConvINS1_47MainloopSm100TmaUmmaWarpSpecializedImplicitGemmILS5_1ELi26ELi3ELi1ELi2EN4cute5tupleIJNSA_1CILi2EEENSC_ILi1EEESE_EEEEENSB_IJNSC_ILi128EEESH_NSB_IJNSC_ILi64EEEEEEEEENS_12float_e4m3_tESL_NSA_8TiledMMAINSA_8MMA_AtomIJNSA_10MMA_TraitsINSA_25SM100_MMA_F8F6F4_2x1SM_SSEJSL_SL_fSH_SH_NSA_17integral_constantINSA_4UMMA5MajorELSS_0EEENSQ_ISS_LSS_1EEENSQ_INSR_7ScaleInELSV_0EEESW_EEEEEENSA_6LayoutINSB_IJSE_SE_SE_EEENSB_IJNSC_ILi0EEES11_S11_EEEEENSB_IJNSA_10UnderscoreES14_S14_EEEEENS7_6detail27Sm100ImplicitGemmTileTraitsINSA_25SM100_TMA_2SM_LOAD_IM2COLENSA_14ComposedLayoutINSA_7SwizzleILi2ELi4ELi3EEENSA_18smem_ptr_flag_bitsILi8EEENSZ_INSB_IJNSC_ILi8EEESI_EEENSB_IJSI_SE_EEEEEEEvEENS18_INSA_18SM100_TMA_2SM_LOADENS1A_IS1C_S1E_NSZ_INSB_IJSI_S1F_EEENSB_IJSE_SI_EEEEEEEvEEEENS_8epilogue10collective18CollectiveEpilogueINS1S_23Sm100TmaWarpSpecializedILi2ELi2ELi32ELb0ELb0EEEJNSB_IJSI_SH_SJ_EEENSB_IJNSZ_ISI_SE_EENSZ_INSB_IJNSC_ILi32EEESD_EEES1N_EEEEESL_NSB_IJNSB_IJllllEEESE_S11_EEESL_S24_NS1S_6fusion15FusionCallbacksIS1W_NS25_17LinearCombinationISL_fSL_fLNS_15FloatRoundStyleE2EEES1X_S22_JEEENSA_5SM1004TMEM4LOAD26SM100_TMEM_LOAD_32dp32b32xENSA_20SM90_TMA_LOAD_IM2COLENS1A_INS1B_ILi1ELi4ELi3EEES1E_NSZ_INSB_IJS1F_S1Z_EEENSB_IJS1Z_SE_EEEEEEENSA_39AutoVectorizingCopyWithAssumedAlignmentILi128EEENSA_21SM90_TMA_STORE_IM2COLES2K_S2M_S2M_EEEvvEEEEvNT_6ParamsE,"a",@progbits
	.sectionflags	@""
	.align	4
.nv.constant0._ZN7cutlass13device_kernelINS_4conv6kernel13ConvUniversalINS1_16ConvProblemShapeILNS1_8OperatorE1ELi3EEENS1_10collective14CollectiveConvINS1_47MainloopSm100TmaUmmaWarpSpecializedImplicitGemmILS5_1ELi26ELi3ELi1ELi2EN4cute5tupleIJNSA_1CILi2EEENSC_ILi1EEESE_EEEEENSB_IJNSC_ILi128EEESH_NSB_IJNSC_ILi64EEEEEEEEENS_12float_e4m3_tESL_NSA_8TiledMMAINSA_8MMA_AtomIJNSA_10MMA_TraitsINSA_25SM100_MMA_F8F6F4_2x1SM_SSEJSL_SL_fSH_SH_NSA_17integral_constantINSA_4UMMA5MajorELSS_0EEENSQ_ISS_LSS_1EEENSQ_INSR_7ScaleInELSV_0EEESW_EEEEEENSA_6LayoutINSB_IJSE_SE_SE_EEENSB_IJNSC_ILi0EEES11_S11_EEEEENSB_IJNSA_10UnderscoreES14_S14_EEEEENS7_6detail27Sm100ImplicitGemmTileTraitsINSA_25SM100_TMA_2SM_LOAD_IM2COLENSA_14ComposedLayoutINSA_7SwizzleILi2ELi4ELi3EEENSA_18smem_ptr_flag_bitsILi8EEENSZ_INSB_IJNSC_ILi8EEESI_EEENSB_IJSI_SE_EEEEEEEvEENS18_INSA_18SM100_TMA_2SM_LOADENS1A_IS1C_S1E_NSZ_INSB_IJSI_S1F_EEENSB_IJSE_SI_EEEEEEEvEEEENS_8epilogue10collective18CollectiveEpilogueINS1S_23Sm100TmaWarpSpecializedILi2ELi2ELi32ELb0ELb0EEEJNSB_IJSI_SH_SJ_EEENSB_IJNSZ_ISI_SE_EENSZ_INSB_IJNSC_ILi32EEESD_EEES1N_EEEEESL_NSB_IJNSB_IJllllEEESE_S11_EEESL_S24_NS1S_6fusion15FusionCallbacksIS1W_NS25_17LinearCombinationISL_fSL_fLNS_15FloatRoundStyleE2EEES1X_S22_JEEENSA_5SM1004TMEM4LOAD26SM100_TMEM_LOAD_32dp32b32xENSA_20SM90_TMA_LOAD_IM2COLENS1A_INS1B_ILi1ELi4ELi3EEES1E_NSZ_INSB_IJS1F_S1Z_EEENSB_IJS1Z_SE_EEEEEEENSA_39AutoVectorizingCopyWithAssumedAlignmentILi128EEENSA_21SM90_TMA_STORE_IM2COLES2K_S2M_S2M_EEEvvEEEEvNT_6ParamsE:
	.zero		3200


//--------------------- SYMBOLS --------------------------

	.type		.nv.reservedSmem.offset0,@object
	.size		.nv.reservedSmem.offset0,0x4
	.type		.nv.reservedSmem.cap,@object
	.size		.nv.reservedSmem.cap,0x4
	.type		__assertfail,@function
